//
// Generated by NVIDIA NVVM Compiler
//
// Compiler Build ID: CL-36424714
// Cuda compilation tools, release 13.0, V13.0.88
// Based on NVVM 20.0.0
//

.version 9.0
.target sm_100
.address_size 64

	// .globl	_Z30subtract_high_precision_kernelPjS_S_i
// _ZZ30subtract_high_precision_kernelPjS_S_iE8s_borrow has been demoted
// _ZZ25add_high_precision_kernelPKjS0_PjiiiPiE9s_shifted has been demoted

.visible .entry _Z30subtract_high_precision_kernelPjS_S_i(
	.param .u64 .ptr .align 1 _Z30subtract_high_precision_kernelPjS_S_i_param_0,
	.param .u64 .ptr .align 1 _Z30subtract_high_precision_kernelPjS_S_i_param_1,
	.param .u64 .ptr .align 1 _Z30subtract_high_precision_kernelPjS_S_i_param_2,
	.param .u32 _Z30subtract_high_precision_kernelPjS_S_i_param_3
)
{
	.reg .pred 	%p<13>;
	.reg .b32 	%r<41>;
	.reg .b64 	%rd<28>;
	// demoted variable
	.shared .align 4 .b8 _ZZ30subtract_high_precision_kernelPjS_S_iE8s_borrow[1024];
	ld.param.u64 	%rd9, [_Z30subtract_high_precision_kernelPjS_S_i_param_0];
	ld.param.u64 	%rd10, [_Z30subtract_high_precision_kernelPjS_S_i_param_1];
	ld.param.u64 	%rd12, [_Z30subtract_high_precision_kernelPjS_S_i_param_2];
	ld.param.u32 	%r13, [_Z30subtract_high_precision_kernelPjS_S_i_param_3];
	cvta.to.global.u64 	%rd1, %rd12;
	mov.u32 	%r1, %ctaid.x;
	mov.u32 	%r2, %ntid.x;
	mul.lo.s32 	%r3, %r1, %r2;
	mov.u32 	%r4, %tid.x;
	add.s32 	%r5, %r3, %r4;
	setp.ge.s32 	%p1, %r5, %r13;
	mov.b32 	%r38, 0;
	mov.b64 	%rd27, 0;
	@%p1 bra 	$L__BB0_2;
	cvta.to.global.u64 	%rd13, %rd9;
	cvta.to.global.u64 	%rd14, %rd10;
	mul.wide.s32 	%rd15, %r5, 4;
	add.s64 	%rd16, %rd13, %rd15;
	ld.global.u32 	%r15, [%rd16];
	add.s64 	%rd17, %rd14, %rd15;
	ld.global.u32 	%r16, [%rd17];
	setp.lt.u32 	%p2, %r15, %r16;
	cvt.u64.u32 	%rd18, %r15;
	cvt.u64.u32 	%rd19, %r16;
	sub.s64 	%rd20, %rd18, %rd19;
	add.s64 	%rd21, %rd20, 4294967296;
	selp.b64 	%rd27, %rd21, %rd20, %p2;
	selp.u32 	%r38, 1, 0, %p2;
$L__BB0_2:
	shl.b32 	%r17, %r4, 2;
	mov.u32 	%r18, _ZZ30subtract_high_precision_kernelPjS_S_iE8s_borrow;
	add.s32 	%r8, %r18, %r17;
	st.shared.u32 	[%r8], %r38;
	bar.sync 	0;
	setp.lt.u32 	%p3, %r2, 2;
	@%p3 bra 	$L__BB0_9;
	mov.b32 	%r39, 1;
$L__BB0_4:
	setp.lt.u32 	%p4, %r4, %r39;
	mov.b32 	%r40, 0;
	@%p4 bra 	$L__BB0_6;
	sub.s32 	%r21, %r4, %r39;
	shl.b32 	%r22, %r21, 2;
	add.s32 	%r24, %r18, %r22;
	ld.shared.u32 	%r40, [%r24];
$L__BB0_6:
	setp.lt.u32 	%p5, %r4, %r39;
	bar.sync 	0;
	@%p5 bra 	$L__BB0_8;
	ld.shared.u32 	%r25, [%r8];
	add.s32 	%r26, %r25, %r40;
	st.shared.u32 	[%r8], %r26;
$L__BB0_8:
	bar.sync 	0;
	shl.b32 	%r39, %r39, 1;
	setp.lt.u32 	%p6, %r39, %r2;
	@%p6 bra 	$L__BB0_4;
$L__BB0_9:
	setp.ge.s32 	%p7, %r5, %r13;
	@%p7 bra 	$L__BB0_19;
	ld.shared.u32 	%rd4, [%r8];
	setp.eq.s64 	%p8, %rd4, 0;
	@%p8 bra 	$L__BB0_14;
	setp.lt.u64 	%p9, %rd27, %rd4;
	@%p9 bra 	$L__BB0_13;
	sub.s64 	%rd27, %rd27, %rd4;
	bra.uni 	$L__BB0_14;
$L__BB0_13:
	sub.s64 	%rd22, %rd27, %rd4;
	add.s64 	%rd27, %rd22, 4294967296;
$L__BB0_14:
	mul.wide.s32 	%rd23, %r5, 4;
	add.s64 	%rd8, %rd1, %rd23;
	st.global.u32 	[%rd8], %rd27;
	add.s32 	%r27, %r2, -1;
	setp.ne.s32 	%p10, %r4, %r27;
	@%p10 bra 	$L__BB0_19;
	mov.u32 	%r28, %nctaid.x;
	add.s32 	%r29, %r28, -1;
	setp.ge.u32 	%p11, %r1, %r29;
	@%p11 bra 	$L__BB0_17;
	cvt.u32.u64 	%r34, %rd4;
	add.s32 	%r35, %r3, %r2;
	mul.wide.u32 	%rd24, %r35, 4;
	add.s64 	%rd25, %rd1, %rd24;
	neg.s32 	%r36, %r34;
	atom.global.add.u32 	%r37, [%rd25], %r36;
	bra.uni 	$L__BB0_19;
$L__BB0_17:
	add.s32 	%r30, %r5, 1;
	setp.ge.s32 	%p12, %r30, %r13;
	@%p12 bra 	$L__BB0_19;
	cvt.u32.u64 	%r31, %rd4;
	neg.s32 	%r32, %r31;
	atom.global.add.u32 	%r33, [%rd8+4], %r32;
$L__BB0_19:
	ret;

}
	// .globl	_Z25add_high_precision_kernelPKjS0_PjiiiPi
.visible .entry _Z25add_high_precision_kernelPKjS0_PjiiiPi(
	.param .u64 .ptr .align 1 _Z25add_high_precision_kernelPKjS0_PjiiiPi_param_0,
	.param .u64 .ptr .align 1 _Z25add_high_precision_kernelPKjS0_PjiiiPi_param_1,
	.param .u64 .ptr .align 1 _Z25add_high_precision_kernelPKjS0_PjiiiPi_param_2,
	.param .u32 _Z25add_high_precision_kernelPKjS0_PjiiiPi_param_3,
	.param .u32 _Z25add_high_precision_kernelPKjS0_PjiiiPi_param_4,
	.param .u32 _Z25add_high_precision_kernelPKjS0_PjiiiPi_param_5,
	.param .u64 .ptr .align 1 _Z25add_high_precision_kernelPKjS0_PjiiiPi_param_6
)
{
	.reg .pred 	%p<26>;
	.reg .b32 	%r<62>;
	.reg .b64 	%rd<31>;
	// demoted variable
	.shared .align 4 .b8 _ZZ25add_high_precision_kernelPKjS0_PjiiiPiE9s_shifted[8192];
	ld.param.u64 	%rd7, [_Z25add_high_precision_kernelPKjS0_PjiiiPi_param_0];
	ld.param.u64 	%rd8, [_Z25add_high_precision_kernelPKjS0_PjiiiPi_param_1];
	ld.param.u64 	%rd9, [_Z25add_high_precision_kernelPKjS0_PjiiiPi_param_2];
	ld.param.u32 	%r20, [_Z25add_high_precision_kernelPKjS0_PjiiiPi_param_3];
	ld.param.u32 	%r21, [_Z25add_high_precision_kernelPKjS0_PjiiiPi_param_4];
	ld.param.u32 	%r22, [_Z25add_high_precision_kernelPKjS0_PjiiiPi_param_5];
	ld.param.u64 	%rd6, [_Z25add_high_precision_kernelPKjS0_PjiiiPi_param_6];
	cvta.to.global.u64 	%rd1, %rd9;
	cvta.to.global.u64 	%rd10, %rd8;
	cvta.to.global.u64 	%rd11, %rd7;
	mov.u32 	%r23, %ctaid.x;
	mov.u32 	%r24, %ntid.x;
	mov.u32 	%r25, %tid.x;
	mad.lo.s32 	%r1, %r23, %r24, %r25;
	add.s32 	%r2, %r20, -1;
	mul.wide.s32 	%rd12, %r20, 4;
	add.s64 	%rd13, %rd11, %rd12;
	ld.global.nc.u32 	%r3, [%rd13+-4];
	add.s64 	%rd14, %rd10, %rd12;
	ld.global.nc.u32 	%r4, [%rd14+-4];
	sub.s32 	%r26, %r21, %r22;
	setp.lt.s32 	%p3, %r26, 0;
	abs.s32 	%r5, %r26;
	selp.b64 	%rd2, %rd10, %rd11, %p3;
	selp.b64 	%rd3, %rd11, %rd10, %p3;
	selp.b32 	%r6, %r22, %r21, %p3;
	setp.ge.s32 	%p4, %r1, %r20;
	shl.b32 	%r27, %r1, 2;
	mov.u32 	%r28, _ZZ25add_high_precision_kernelPKjS0_PjiiiPiE9s_shifted;
	add.s32 	%r7, %r28, %r27;
	@%p4 bra 	$L__BB1_4;
	setp.ge.s32 	%p5, %r1, %r5;
	@%p5 bra 	$L__BB1_3;
	mov.b32 	%r31, 0;
	st.shared.u32 	[%r7], %r31;
	bra.uni 	$L__BB1_4;
$L__BB1_3:
	sub.s32 	%r29, %r1, %r5;
	mul.wide.s32 	%rd15, %r29, 4;
	add.s64 	%rd16, %rd3, %rd15;
	ld.global.nc.u32 	%r30, [%rd16];
	st.shared.u32 	[%r7], %r30;
$L__BB1_4:
	bar.sync 	0;
	xor.b32  	%r32, %r4, %r3;
	setp.gt.s32 	%p6, %r32, -1;
	mov.u32 	%r59, %r20;
	@%p6 bra 	$L__BB1_5;
	bra.uni 	$L__BB1_12;
$L__BB1_5:
	setp.ge.s32 	%p19, %r1, %r20;
	@%p19 bra 	$L__BB1_8;
	mul.wide.s32 	%rd24, %r1, 4;
	add.s64 	%rd25, %rd2, %rd24;
	ld.global.nc.u32 	%r48, [%rd25];
	and.b32  	%r49, %r48, 2147483647;
	ld.shared.u32 	%r50, [%r7];
	and.b32  	%r51, %r50, 2147483647;
	add.s32 	%r52, %r51, %r49;
	add.s64 	%rd4, %rd1, %rd24;
	st.global.u32 	[%rd4], %r52;
	add.s32 	%r53, %r1, 1;
	setp.ge.s32 	%p20, %r53, %r20;
	@%p20 bra 	$L__BB1_8;
	atom.global.or.b32 	%r54, [%rd4+4], 0;
$L__BB1_8:
	bar.sync 	0;
	setp.ne.s32 	%p21, %r1, %r2;
	@%p21 bra 	$L__BB1_25;
	setp.gt.s32 	%p22, %r3, -1;
	@%p22 bra 	$L__BB1_11;
	mul.wide.s32 	%rd26, %r1, 4;
	add.s64 	%rd27, %rd1, %rd26;
	ld.global.u32 	%r55, [%rd27];
	or.b32  	%r56, %r55, -2147483648;
	st.global.u32 	[%rd27], %r56;
	bra.uni 	$L__BB1_25;
$L__BB1_11:
	mul.wide.s32 	%rd28, %r1, 4;
	add.s64 	%rd29, %rd1, %rd28;
	ld.global.u32 	%r57, [%rd29];
	and.b32  	%r58, %r57, 2147483647;
	st.global.u32 	[%rd29], %r58;
	bra.uni 	$L__BB1_25;
$L__BB1_12:
	add.s32 	%r9, %r59, -1;
	setp.lt.s32 	%p7, %r59, 1;
	mul.wide.s32 	%rd17, %r1, 4;
	add.s64 	%rd5, %rd1, %rd17;
	@%p7 bra 	$L__BB1_15;
	mul.wide.u32 	%rd18, %r9, 4;
	add.s64 	%rd19, %rd2, %rd18;
	ld.global.nc.u32 	%r33, [%rd19];
	and.b32  	%r10, %r33, 2147483647;
	shl.b32 	%r34, %r59, 2;
	add.s32 	%r36, %r28, %r34;
	ld.shared.u32 	%r37, [%r36+-4];
	and.b32  	%r11, %r37, 2147483647;
	setp.lt.u32 	%p8, %r10, %r11;
	@%p8 bra 	$L__BB1_17;
	setp.le.u32 	%p9, %r10, %r11;
	mov.u32 	%r59, %r9;
	@%p9 bra 	$L__BB1_12;
$L__BB1_15:
	setp.lt.s32 	%p11, %r1, %r20;
	mov.pred 	%p25, 0;
	@%p11 bra 	$L__BB1_16;
	bra.uni 	$L__BB1_21;
$L__BB1_16:
	add.s64 	%rd21, %rd2, %rd17;
	ld.global.nc.u32 	%r60, [%rd21];
	ld.shared.u32 	%r61, [%r7];
	mov.pred 	%p25, 0;
	bra.uni 	$L__BB1_19;
$L__BB1_17:
	setp.lt.s32 	%p14, %r1, %r20;
	mov.pred 	%p25, -1;
	@%p14 bra 	$L__BB1_18;
	bra.uni 	$L__BB1_21;
$L__BB1_18:
	ld.shared.u32 	%r60, [%r7];
	add.s64 	%rd23, %rd2, %rd17;
	ld.global.nc.u32 	%r61, [%rd23];
	mov.pred 	%p25, -1;
$L__BB1_19:
	and.b32  	%r18, %r60, 2147483647;
	and.b32  	%r19, %r61, 2147483647;
	sub.s32 	%r38, %r18, %r19;
	st.global.u32 	[%rd5], %r38;
	add.s32 	%r39, %r1, 1;
	setp.ge.s32 	%p16, %r39, %r20;
	@%p16 bra 	$L__BB1_21;
	setp.lt.u32 	%p17, %r18, %r19;
	selp.s32 	%r40, -1, 0, %p17;
	atom.global.add.u32 	%r41, [%rd5+4], %r40;
$L__BB1_21:
	bar.sync 	0;
	setp.ne.s32 	%p18, %r1, %r2;
	@%p18 bra 	$L__BB1_25;
	@%p25 bra 	$L__BB1_24;
	and.b32  	%r42, %r3, -2147483648;
	ld.global.u32 	%r43, [%rd5];
	or.b32  	%r44, %r43, %r42;
	st.global.u32 	[%rd5], %r44;
	bra.uni 	$L__BB1_25;
$L__BB1_24:
	and.b32  	%r45, %r4, -2147483648;
	ld.global.u32 	%r46, [%rd5];
	or.b32  	%r47, %r46, %r45;
	st.global.u32 	[%rd5], %r47;
$L__BB1_25:
	setp.ne.s32 	%p23, %r1, 0;
	@%p23 bra 	$L__BB1_27;
	cvta.to.global.u64 	%rd30, %rd6;
	st.global.u32 	[%rd30], %r6;
$L__BB1_27:
	ret;

}
	// .globl	_Z30multiply_high_precision_kernelPjiS_iS_
.visible .entry _Z30multiply_high_precision_kernelPjiS_iS_(
	.param .u64 .ptr .align 1 _Z30multiply_high_precision_kernelPjiS_iS__param_0,
	.param .u32 _Z30multiply_high_precision_kernelPjiS_iS__param_1,
	.param .u64 .ptr .align 1 _Z30multiply_high_precision_kernelPjiS_iS__param_2,
	.param .u32 _Z30multiply_high_precision_kernelPjiS_iS__param_3,
	.param .u64 .ptr .align 1 _Z30multiply_high_precision_kernelPjiS_iS__param_4
)
{
	.reg .pred 	%p<11>;
	.reg .b32 	%r<33>;
	.reg .b64 	%rd<16>;

	ld.param.u64 	%rd2, [_Z30multiply_high_precision_kernelPjiS_iS__param_0];
	ld.param.u32 	%r10, [_Z30multiply_high_precision_kernelPjiS_iS__param_1];
	ld.param.u64 	%rd3, [_Z30multiply_high_precision_kernelPjiS_iS__param_2];
	ld.param.u32 	%r12, [_Z30multiply_high_precision_kernelPjiS_iS__param_3];
	ld.param.u64 	%rd4, [_Z30multiply_high_precision_kernelPjiS_iS__param_4];
	cvta.to.global.u64 	%rd1, %rd4;
	mov.u32 	%r13, %ctaid.x;
	mov.u32 	%r14, %ntid.x;
	mov.u32 	%r15, %tid.x;
	mad.lo.s32 	%r1, %r13, %r14, %r15;
	mov.u32 	%r16, %ctaid.y;
	mov.u32 	%r17, %ntid.y;
	mov.u32 	%r18, %tid.y;
	mad.lo.s32 	%r19, %r16, %r17, %r18;
	setp.ge.s32 	%p1, %r1, %r10;
	setp.ge.s32 	%p2, %r19, %r12;
	or.pred  	%p3, %p1, %p2;
	@%p3 bra 	$L__BB2_3;
	cvta.to.global.u64 	%rd5, %rd2;
	cvta.to.global.u64 	%rd6, %rd3;
	mul.wide.s32 	%rd7, %r1, 4;
	add.s64 	%rd8, %rd5, %rd7;
	ld.global.u32 	%r20, [%rd8];
	mul.wide.u32 	%rd9, %r19, 4;
	add.s64 	%rd10, %rd6, %rd9;
	ld.global.u32 	%r21, [%rd10];
	mul.wide.u32 	%rd11, %r21, %r20;
	add.s32 	%r22, %r1, %r19;
	cvt.u32.u64 	%r23, %rd11;
	{ .reg .b32 tmp; mov.b64 {tmp, %r24}, %rd11; }
	mul.wide.s32 	%rd12, %r22, 4;
	add.s64 	%rd13, %rd1, %rd12;
	atom.global.add.u32 	%r25, [%rd13], %r23;
	atom.global.add.u32 	%r26, [%rd13], %r23;
	not.b32 	%r27, %r26;
	setp.lt.u32 	%p4, %r27, %r23;
	selp.u32 	%r28, 1, 0, %p4;
	add.s32 	%r32, %r28, %r24;
	add.s32 	%r31, %r22, 1;
	setp.eq.s32 	%p5, %r32, 0;
	add.s32 	%r5, %r12, %r10;
	setp.ge.s32 	%p6, %r31, %r5;
	or.pred  	%p7, %p5, %p6;
	@%p7 bra 	$L__BB2_3;
$L__BB2_2:
	mul.wide.s32 	%rd14, %r31, 4;
	add.s64 	%rd15, %rd1, %rd14;
	atom.global.add.u32 	%r29, [%rd15], %r32;
	not.b32 	%r30, %r29;
	setp.gt.u32 	%p8, %r32, %r30;
	selp.u32 	%r32, 1, 0, %p8;
	add.s32 	%r31, %r31, 1;
	setp.lt.s32 	%p9, %r31, %r5;
	and.pred  	%p10, %p8, %p9;
	@%p10 bra 	$L__BB2_2;
$L__BB2_3:
	ret;

}


// ===== COMPILED SASS (sm_100) =====

	.target	sm_100

	.elftype	@"ET_EXEC"


//--------------------- .note.nv.tkinfo           --------------------------
	.section	.note.nv.tkinfo,"",@"SHT_NOTE"
	.sectionflags	@"SHF_NOTE_NV_TKINFO"
	.tkinfo
        /*0018*/ 	.word	0x00000002
        /*0030*/ 	.string	""
        /*0030*/ 	.string	"ptxas"
        /*0030*/ 	.string	"Cuda compilation tools, release 13.0, V13.0.88"
        /*0030*/ 	.string	"Build cuda_13.0.r13.0/compiler.36424714_0"
        /*0030*/ 	.string	"-arch sm_100 -m 64 "



//--------------------- .note.nv.cuinfo           --------------------------
	.section	.note.nv.cuinfo,"",@"SHT_NOTE"
	.sectionflags	@"SHF_NOTE_NV_CUINFO"
        /*0018*/ 	.short	0x0002
        /*001a*/ 	.short	0x0064
        /*001c*/ 	.short	0x0082
	.zero		2


//--------------------- .nv.info                  --------------------------
	.section	.nv.info,"",@"SHT_CUDA_INFO"
	.align	4


	//----- nvinfo : EIATTR_REGCOUNT
	.align		4
        /*0000*/ 	.byte	0x04, 0x2f
        /*0002*/ 	.short	(.L_1 - .L_0)
	.align		4
.L_0:
        /*0004*/ 	.word	index@(_Z30subtract_high_precision_kernelPjS_S_i)
        /*0008*/ 	.word	0x0000000f


	//----- nvinfo : EIATTR_FRAME_SIZE
	.align		4
.L_1:
        /*000c*/ 	.byte	0x04, 0x11
        /*000e*/ 	.short	(.L_3 - .L_2)
	.align		4
.L_2:
        /*0010*/ 	.word	index@(_Z30subtract_high_precision_kernelPjS_S_i)
        /*0014*/ 	.word	0x00000000


	//----- nvinfo : EIATTR_REGCOUNT
	.align		4
.L_3:
        /*0018*/ 	.byte	0x04, 0x2f
        /*001a*/ 	.short	(.L_5 - .L_4)
	.align		4
.L_4:
        /*001c*/ 	.word	index@(_Z25add_high_precision_kernelPKjS0_PjiiiPi)
        /*0020*/ 	.word	0x00000014


	//----- nvinfo : EIATTR_FRAME_SIZE
	.align		4
.L_5:
        /*0024*/ 	.byte	0x04, 0x11
        /*0026*/ 	.short	(.L_7 - .L_6)
	.align		4
.L_6:
        /*0028*/ 	.word	index@(_Z25add_high_precision_kernelPKjS0_PjiiiPi)
        /*002c*/ 	.word	0x00000000


	//----- nvinfo : EIATTR_REGCOUNT
	.align		4
.L_7:
        /*0030*/ 	.byte	0x04, 0x2f
        /*0032*/ 	.short	(.L_9 - .L_8)
	.align		4
.L_8:
        /*0034*/ 	.word	index@(_Z30multiply_high_precision_kernelPjiS_iS_)
        /*0038*/ 	.word	0x00000012


	//----- nvinfo : EIATTR_FRAME_SIZE
	.align		4
.L_9:
        /*003c*/ 	.byte	0x04, 0x11
        /*003e*/ 	.short	(.L_11 - .L_10)
	.align		4
.L_10:
        /*0040*/ 	.word	index@(_Z30multiply_high_precision_kernelPjiS_iS_)
        /*0044*/ 	.word	0x00000000


	//----- nvinfo : EIATTR_MIN_STACK_SIZE
	.align		4
.L_11:
        /*0048*/ 	.byte	0x04, 0x12
        /*004a*/ 	.short	(.L_13 - .L_12)
	.align		4
.L_12:
        /*004c*/ 	.word	index@(_Z30multiply_high_precision_kernelPjiS_iS_)
        /*0050*/ 	.word	0x00000000


	//----- nvinfo : EIATTR_MIN_STACK_SIZE
	.align		4
.L_13:
        /*0054*/ 	.byte	0x04, 0x12
        /*0056*/ 	.short	(.L_15 - .L_14)
	.align		4
.L_14:
        /*0058*/ 	.word	index@(_Z25add_high_precision_kernelPKjS0_PjiiiPi)
        /*005c*/ 	.word	0x00000000


	//----- nvinfo : EIATTR_MIN_STACK_SIZE
	.align		4
.L_15:
        /*0060*/ 	.byte	0x04, 0x12
        /*0062*/ 	.short	(.L_17 - .L_16)
	.align		4
.L_16:
        /*0064*/ 	.word	index@(_Z30subtract_high_precision_kernelPjS_S_i)
        /*0068*/ 	.word	0x00000000
.L_17:


//--------------------- .nv.compat                --------------------------
	.section	.nv.compat,"",@"SHT_CUDA_COMPAT_INFO"
	.align	4
        /*0000*/ 	.byte	0x02, 0x09, 0x00, 0x00, 0x02, 0x02, 0x01, 0x00, 0x02, 0x05, 0x05, 0x00, 0x03, 0x07, 0x01, 0x01
        /*0010*/ 	.byte	0x02, 0x03, 0x00, 0x00, 0x02, 0x06, 0x01, 0x00, 0x04, 0x0b, 0x08, 0x00, 0x09, 0x00, 0x00, 0x00
        /*0020*/ 	.byte	0x00, 0x00, 0x00, 0x00


//--------------------- .nv.info._Z30multiply_high_precision_kernelPjiS_iS_ --------------------------
	.section	.nv.info._Z30multiply_high_precision_kernelPjiS_iS_,"",@"SHT_CUDA_INFO"
	.sectionflags	@""
	.align	4


	//----- nvinfo : EIATTR_CUDA_API_VERSION
	.align		4
        /*0000*/ 	.byte	0x04, 0x37
        /*0002*/ 	.short	(.L_19 - .L_18)
.L_18:
        /*0004*/ 	.word	0x00000082


	//----- nvinfo : EIATTR_KPARAM_INFO
	.align		4
.L_19:
        /*0008*/ 	.byte	0x04, 0x17
        /*000a*/ 	.short	(.L_21 - .L_20)
.L_20:
        /*000c*/ 	.word	0x00000000
        /*0010*/ 	.short	0x0004
        /*0012*/ 	.short	0x0020
        /*0014*/ 	.byte	0x00, 0xf5, 0x21, 0x00


	//----- nvinfo : EIATTR_KPARAM_INFO
	.align		4
.L_21:
        /*0018*/ 	.byte	0x04, 0x17
        /*001a*/ 	.short	(.L_23 - .L_22)
.L_22:
        /*001c*/ 	.word	0x00000000
        /*0020*/ 	.short	0x0003
        /*0022*/ 	.short	0x0018
        /*0024*/ 	.byte	0x00, 0xf0, 0x11, 0x00


	//----- nvinfo : EIATTR_KPARAM_INFO
	.align		4
.L_23:
        /*0028*/ 	.byte	0x04, 0x17
        /*002a*/ 	.short	(.L_25 - .L_24)
.L_24:
        /*002c*/ 	.word	0x00000000
        /*0030*/ 	.short	0x0002
        /*0032*/ 	.short	0x0010
        /*0034*/ 	.byte	0x00, 0xf5, 0x21, 0x00


	//----- nvinfo : EIATTR_KPARAM_INFO
	.align		4
.L_25:
        /*0038*/ 	.byte	0x04, 0x17
        /*003a*/ 	.short	(.L_27 - .L_26)
.L_26:
        /*003c*/ 	.word	0x00000000
        /*0040*/ 	.short	0x0001
        /*0042*/ 	.short	0x0008
        /*0044*/ 	.byte	0x00, 0xf0, 0x11, 0x00


	//----- nvinfo : EIATTR_KPARAM_INFO
	.align		4
.L_27:
        /*0048*/ 	.byte	0x04, 0x17
        /*004a*/ 	.short	(.L_29 - .L_28)
.L_28:
        /*004c*/ 	.word	0x00000000
        /*0050*/ 	.short	0x0000
        /*0052*/ 	.short	0x0000
        /*0054*/ 	.byte	0x00, 0xf5, 0x21, 0x00


	//----- nvinfo : EIATTR_SPARSE_MMA_MASK
	.align		4
.L_29:
        /*0058*/ 	.byte	0x03, 0x50
        /*005a*/ 	.short	0x0000


	//----- nvinfo : EIATTR_MAXREG_COUNT
	.align		4
        /*005c*/ 	.byte	0x03, 0x1b
        /*005e*/ 	.short	0x00ff


	//----- nvinfo : EIATTR_MERCURY_ISA_VERSION
	.align		4
        /*0060*/ 	.byte	0x03, 0x5f
        /*0062*/ 	.short	0x0101


	//----- nvinfo : EIATTR_VRC_CTA_INIT_COUNT
	.align		4
        /*0064*/ 	.byte	0x02, 0x4a
	.zero		1
	.zero		1


	//----- nvinfo : EIATTR_EXIT_INSTR_OFFSETS
	.align		4
        /*0068*/ 	.byte	0x04, 0x1c
        /*006a*/ 	.short	(.L_31 - .L_30)


	//   ....[0]....
.L_30:
        /*006c*/ 	.word	0x000000d0


	//   ....[1]....
        /*0070*/ 	.word	0x00000230


	//   ....[2]....
        /*0074*/ 	.word	0x000002d0


	//----- nvinfo : EIATTR_CRS_STACK_SIZE
	.align		4
.L_31:
        /*0078*/ 	.byte	0x04, 0x1e
        /*007a*/ 	.short	(.L_33 - .L_32)
.L_32:
        /*007c*/ 	.word	0x00000000


	//----- nvinfo : EIATTR_CBANK_PARAM_SIZE
	.align		4
.L_33:
        /*0080*/ 	.byte	0x03, 0x19
        /*0082*/ 	.short	0x0028


	//----- nvinfo : EIATTR_PARAM_CBANK
	.align		4
        /*0084*/ 	.byte	0x04, 0x0a
        /*0086*/ 	.short	(.L_35 - .L_34)
	.align		4
.L_34:
        /*0088*/ 	.word	index@(.nv.constant0._Z30multiply_high_precision_kernelPjiS_iS_)
        /*008c*/ 	.short	0x0380
        /*008e*/ 	.short	0x0028


	//----- nvinfo : EIATTR_SW_WAR
	.align		4
.L_35:
        /*0090*/ 	.byte	0x04, 0x36
        /*0092*/ 	.short	(.L_37 - .L_36)
.L_36:
        /*0094*/ 	.word	0x00000008
.L_37:


//--------------------- .nv.info._Z25add_high_precision_kernelPKjS0_PjiiiPi --------------------------
	.section	.nv.info._Z25add_high_precision_kernelPKjS0_PjiiiPi,"",@"SHT_CUDA_INFO"
	.sectionflags	@""
	.align	4


	//----- nvinfo : EIATTR_CUDA_API_VERSION
	.align		4
        /*0000*/ 	.byte	0x04, 0x37
        /*0002*/ 	.short	(.L_39 - .L_38)
.L_38:
        /*0004*/ 	.word	0x00000082


	//----- nvinfo : EIATTR_KPARAM_INFO
	.align		4
.L_39:
        /*0008*/ 	.byte	0x04, 0x17
        /*000a*/ 	.short	(.L_41 - .L_40)
.L_40:
        /*000c*/ 	.word	0x00000000
        /*0010*/ 	.short	0x0006
        /*0012*/ 	.short	0x0028
        /*0014*/ 	.byte	0x00, 0xf5, 0x21, 0x00


	//----- nvinfo : EIATTR_KPARAM_INFO
	.align		4
.L_41:
        /*0018*/ 	.byte	0x04, 0x17
        /*001a*/ 	.short	(.L_43 - .L_42)
.L_42:
        /*001c*/ 	.word	0x00000000
        /*0020*/ 	.short	0x0005
        /*0022*/ 	.short	0x0020
        /*0024*/ 	.byte	0x00, 0xf0, 0x11, 0x00


	//----- nvinfo : EIATTR_KPARAM_INFO
	.align		4
.L_43:
        /*0028*/ 	.byte	0x04, 0x17
        /*002a*/ 	.short	(.L_45 - .L_44)
.L_44:
        /*002c*/ 	.word	0x00000000
        /*0030*/ 	.short	0x0004
        /*0032*/ 	.short	0x001c
        /*0034*/ 	.byte	0x00, 0xf0, 0x11, 0x00


	//----- nvinfo : EIATTR_KPARAM_INFO
	.align		4
.L_45:
        /*0038*/ 	.byte	0x04, 0x17
        /*003a*/ 	.short	(.L_47 - .L_46)
.L_46:
        /*003c*/ 	.word	0x00000000
        /*0040*/ 	.short	0x0003
        /*0042*/ 	.short	0x0018
        /*0044*/ 	.byte	0x00, 0xf0, 0x11, 0x00


	//----- nvinfo : EIATTR_KPARAM_INFO
	.align		4
.L_47:
        /*0048*/ 	.byte	0x04, 0x17
        /*004a*/ 	.short	(.L_49 - .L_48)
.L_48:
        /*004c*/ 	.word	0x00000000
        /*0050*/ 	.short	0x0002
        /*0052*/ 	.short	0x0010
        /*0054*/ 	.byte	0x00, 0xf5, 0x21, 0x00


	//----- nvinfo : EIATTR_KPARAM_INFO
	.align		4
.L_49:
        /*0058*/ 	.byte	0x04, 0x17
        /*005a*/ 	.short	(.L_51 - .L_50)
.L_50:
        /*005c*/ 	.word	0x00000000
        /*0060*/ 	.short	0x0001
        /*0062*/ 	.short	0x0008
        /*0064*/ 	.byte	0x00, 0xf5, 0x21, 0x00


	//----- nvinfo : EIATTR_KPARAM_INFO
	.align		4
.L_51:
        /*0068*/ 	.byte	0x04, 0x17
        /*006a*/ 	.short	(.L_53 - .L_52)
.L_52:
        /*006c*/ 	.word	0x00000000
        /*0070*/ 	.short	0x0000
        /*0072*/ 	.short	0x0000
        /*0074*/ 	.byte	0x00, 0xf5, 0x21, 0x00


	//----- nvinfo : EIATTR_SPARSE_MMA_MASK
	.align		4
.L_53:
        /*0078*/ 	.byte	0x03, 0x50
        /*007a*/ 	.short	0x0000


	//----- nvinfo : EIATTR_MAXREG_COUNT
	.align		4
        /*007c*/ 	.byte	0x03, 0x1b
        /*007e*/ 	.short	0x00ff


	//----- nvinfo : EIATTR_NUM_BARRIERS
	.align		4
        /*0080*/ 	.byte	0x02, 0x4c
        /*0082*/ 	.byte	0x01
	.zero		1


	//----- nvinfo : EIATTR_MERCURY_ISA_VERSION
	.align		4
        /*0084*/ 	.byte	0x03, 0x5f
        /*0086*/ 	.short	0x0101


	//----- nvinfo : EIATTR_VRC_CTA_INIT_COUNT
	.align		4
        /*0088*/ 	.byte	0x02, 0x4a
	.zero		1
	.zero		1


	//----- nvinfo : EIATTR_EXIT_INSTR_OFFSETS
	.align		4
        /*008c*/ 	.byte	0x04, 0x1c
        /*008e*/ 	.short	(.L_55 - .L_54)


	//   ....[0]....
.L_54:
        /*0090*/ 	.word	0x00000860


	//   ....[1]....
        /*0094*/ 	.word	0x00000890


	//----- nvinfo : EIATTR_CRS_STACK_SIZE
	.align		4
.L_55:
        /*0098*/ 	.byte	0x04, 0x1e
        /*009a*/ 	.short	(.L_57 - .L_56)
.L_56:
        /*009c*/ 	.word	0x00000000


	//----- nvinfo : EIATTR_CBANK_PARAM_SIZE
	.align		4
.L_57:
        /*00a0*/ 	.byte	0x03, 0x19
        /*00a2*/ 	.short	0x0030


	//----- nvinfo : EIATTR_PARAM_CBANK
	.align		4
        /*00a4*/ 	.byte	0x04, 0x0a
        /*00a6*/ 	.short	(.L_59 - .L_58)
	.align		4
.L_58:
        /*00a8*/ 	.word	index@(.nv.constant0._Z25add_high_precision_kernelPKjS0_PjiiiPi)
        /*00ac*/ 	.short	0x0380
        /*00ae*/ 	.short	0x0030


	//----- nvinfo : EIATTR_SW_WAR
	.align		4
.L_59:
        /*00b0*/ 	.byte	0x04, 0x36
        /*00b2*/ 	.short	(.L_61 - .L_60)
.L_60:
        /*00b4*/ 	.word	0x00000008
.L_61:


//--------------------- .nv.info._Z30subtract_high_precision_kernelPjS_S_i --------------------------
	.section	.nv.info._Z30subtract_high_precision_kernelPjS_S_i,"",@"SHT_CUDA_INFO"
	.sectionflags	@""
	.align	4


	//----- nvinfo : EIATTR_CUDA_API_VERSION
	.align		4
        /*0000*/ 	.byte	0x04, 0x37
        /*0002*/ 	.short	(.L_63 - .L_62)
.L_62:
        /*0004*/ 	.word	0x00000082


	//----- nvinfo : EIATTR_KPARAM_INFO
	.align		4
.L_63:
        /*0008*/ 	.byte	0x04, 0x17
        /*000a*/ 	.short	(.L_65 - .L_64)
.L_64:
        /*000c*/ 	.word	0x00000000
        /*0010*/ 	.short	0x0003
        /*0012*/ 	.short	0x0018
        /*0014*/ 	.byte	0x00, 0xf0, 0x11, 0x00


	//----- nvinfo : EIATTR_KPARAM_INFO
	.align		4
.L_65:
        /*0018*/ 	.byte	0x04, 0x17
        /*001a*/ 	.short	(.L_67 - .L_66)
.L_66:
        /*001c*/ 	.word	0x00000000
        /*0020*/ 	.short	0x0002
        /*0022*/ 	.short	0x0010
        /*0024*/ 	.byte	0x00, 0xf5, 0x21, 0x00


	//----- nvinfo : EIATTR_KPARAM_INFO
	.align		4
.L_67:
        /*0028*/ 	.byte	0x04, 0x17
        /*002a*/ 	.short	(.L_69 - .L_68)
.L_68:
        /*002c*/ 	.word	0x00000000
        /*0030*/ 	.short	0x0001
        /*0032*/ 	.short	0x0008
        /*0034*/ 	.byte	0x00, 0xf5, 0x21, 0x00


	//----- nvinfo : EIATTR_KPARAM_INFO
	.align		4
.L_69:
        /*0038*/ 	.byte	0x04, 0x17
        /*003a*/ 	.short	(.L_71 - .L_70)
.L_70:
        /*003c*/ 	.word	0x00000000
        /*0040*/ 	.short	0x0000
        /*0042*/ 	.short	0x0000
        /*0044*/ 	.byte	0x00, 0xf5, 0x21, 0x00


	//----- nvinfo : EIATTR_SPARSE_MMA_MASK
	.align		4
.L_71:
        /*0048*/ 	.byte	0x03, 0x50
        /*004a*/ 	.short	0x0000


	//----- nvinfo : EIATTR_MAXREG_COUNT
	.align		4
        /*004c*/ 	.byte	0x03, 0x1b
        /*004e*/ 	.short	0x00ff


	//----- nvinfo : EIATTR_NUM_BARRIERS
	.align		4
        /*0050*/ 	.byte	0x02, 0x4c
        /*0052*/ 	.byte	0x01
	.zero		1


	//----- nvinfo : EIATTR_MERCURY_ISA_VERSION
	.align		4
        /*0054*/ 	.byte	0x03, 0x5f
        /*0056*/ 	.short	0x0101


	//----- nvinfo : EIATTR_INT_WARP_WIDE_INSTR_OFFSETS
	.align		4
        /*0058*/ 	.byte	0x04, 0x31
        /*005a*/ 	.short	(.L_73 - .L_72)


	//   ....[0]....
.L_72:
        /*005c*/ 	.word	0x00000490


	//   ....[1]....
        /*0060*/ 	.word	0x000004c0


	//----- nvinfo : EIATTR_VRC_CTA_INIT_COUNT
	.align		4
.L_73:
        /*0064*/ 	.byte	0x02, 0x4a
	.zero		1
	.zero		1


	//----- nvinfo : EIATTR_EXIT_INSTR_OFFSETS
	.align		4
        /*0068*/ 	.byte	0x04, 0x1c
        /*006a*/ 	.short	(.L_75 - .L_74)


	//   ....[0]....
.L_74:
        /*006c*/ 	.word	0x000002e0


	//   ....[1]....
        /*0070*/ 	.word	0x00000420


	//   ....[2]....
        /*0074*/ 	.word	0x00000510


	//   ....[3]....
        /*0078*/ 	.word	0x00000540


	//   ....[4]....
        /*007c*/ 	.word	0x00000570


	//----- nvinfo : EIATTR_CRS_STACK_SIZE
	.align		4
.L_75:
        /*0080*/ 	.byte	0x04, 0x1e
        /*0082*/ 	.short	(.L_77 - .L_76)
.L_76:
        /*0084*/ 	.word	0x00000000


	//----- nvinfo : EIATTR_CBANK_PARAM_SIZE
	.align		4
.L_77:
        /*0088*/ 	.byte	0x03, 0x19
        /*008a*/ 	.short	0x001c


	//----- nvinfo : EIATTR_PARAM_CBANK
	.align		4
        /*008c*/ 	.byte	0x04, 0x0a
        /*008e*/ 	.short	(.L_79 - .L_78)
	.align		4
.L_78:
        /*0090*/ 	.word	index@(.nv.constant0._Z30subtract_high_precision_kernelPjS_S_i)
        /*0094*/ 	.short	0x0380
        /*0096*/ 	.short	0x001c


	//----- nvinfo : EIATTR_SW_WAR
	.align		4
.L_79:
        /*0098*/ 	.byte	0x04, 0x36
        /*009a*/ 	.short	(.L_81 - .L_80)
.L_80:
        /*009c*/ 	.word	0x00000008
.L_81:


//--------------------- .nv.callgraph             --------------------------
	.section	.nv.callgraph,"",@"SHT_CUDA_CALLGRAPH"
	.align	4
	.sectionentsize	8
	.align		4
        /*0000*/ 	.word	0x00000000
	.align		4
        /*0004*/ 	.word	0xffffffff
	.align		4
        /*0008*/ 	.word	0x00000000
	.align		4
        /*000c*/ 	.word	0xfffffffe
	.align		4
        /*0010*/ 	.word	0x00000000
	.align		4
        /*0014*/ 	.word	0xfffffffd
	.align		4
        /*0018*/ 	.word	0x00000000
	.align		4
        /*001c*/ 	.word	0xfffffffc


//--------------------- .text._Z30multiply_high_precision_kernelPjiS_iS_ --------------------------
	.section	.text._Z30multiply_high_precision_kernelPjiS_iS_,"ax",@progbits
	.align	128
        .global         _Z30multiply_high_precision_kernelPjiS_iS_
        .type           _Z30multiply_high_precision_kernelPjiS_iS_,@function
        .size           _Z30multiply_high_precision_kernelPjiS_iS_,(.L_x_22 - _Z30multiply_high_precision_kernelPjiS_iS_)
        .other          _Z30multiply_high_precision_kernelPjiS_iS_,@"STO_CUDA_ENTRY STV_DEFAULT"
_Z30multiply_high_precision_kernelPjiS_iS_:
.text._Z30multiply_high_precision_kernelPjiS_iS_:
[----:B------:R-:W-:Y:S01]  /*0000*/  LDC R1, c[0x0][0x37c] ;  /* 0x0000df00ff017b82 */ /* 0x000fe20000000800 */
[----:B------:R-:W0:Y:S07]  /*0010*/  S2R R3, SR_TID.Y ;  /* 0x0000000000037919 */ /* 0x000e2e0000002200 */
[----:B------:R-:W1:Y:S01]  /*0020*/  LDC R9, c[0x0][0x360] ;  /* 0x0000d800ff097b82 */ /* 0x000e620000000800 */
[----:B------:R-:W2:Y:S01]  /*0030*/  LDCU UR8, c[0x0][0x398] ;  /* 0x00007300ff0877ac */ /* 0x000ea20008000800 */
[----:B------:R-:W1:Y:S01]  /*0040*/  S2R R2, SR_TID.X ;  /* 0x0000000000027919 */ /* 0x000e620000002100 */
[----:B------:R-:W3:Y:S05]  /*0050*/  LDCU UR9, c[0x0][0x388] ;  /* 0x00007100ff0977ac */ /* 0x000eea0008000800 */
[----:B------:R-:W0:Y:S08]  /*0060*/  S2UR UR5, SR_CTAID.Y ;  /* 0x00000000000579c3 */ /* 0x000e300000002600 */
[----:B------:R-:W0:Y:S08]  /*0070*/  LDC R0, c[0x0][0x364] ;  /* 0x0000d900ff007b82 */ /* 0x000e300000000800 */
[----:B------:R-:W1:Y:S01]  /*0080*/  S2UR UR4, SR_CTAID.X ;  /* 0x00000000000479c3 */ /* 0x000e620000002500 */
[----:B0-----:R-:W-:-:S05]  /*0090*/  IMAD R0, R0, UR5, R3 ;  /* 0x0000000500007c24 */ /* 0x001fca000f8e0203 */
[----:B--2---:R-:W-:Y:S01]  /*00a0*/  ISETP.GE.AND P0, PT, R0, UR8, PT ;  /* 0x0000000800007c0c */ /* 0x004fe2000bf06270 */
[----:B-1----:R-:W-:-:S05]  /*00b0*/  IMAD R9, R9, UR4, R2 ;  /* 0x0000000409097c24 */ /* 0x002fca000f8e0202 */
[----:B---3--:R-:W-:-:S13]  /*00c0*/  ISETP.GE.OR P0, PT, R9, UR9, P0 ;  /* 0x0000000909007c0c */ /* 0x008fda0008706670 */
[----:B------:R-:W-:Y:S05]  /*00d0*/  @P0 EXIT ;  /* 0x000000000000094d */ /* 0x000fea0003800000 */
[----:B------:R-:W0:Y:S01]  /*00e0*/  LDC.64 R4, c[0x0][0x380] ;  /* 0x0000e000ff047b82 */ /* 0x000e220000000a00 */
[----:B------:R-:W1:Y:S07]  /*00f0*/  LDCU.64 UR6, c[0x0][0x358] ;  /* 0x00006b00ff0677ac */ /* 0x000e6e0008000a00 */
[----:B------:R-:W2:Y:S08]  /*0100*/  LDC.64 R6, c[0x0][0x390] ;  /* 0x0000e400ff067b82 */ /* 0x000eb00000000a00 */
[----:B------:R-:W3:Y:S01]  /*0110*/  LDC.64 R2, c[0x0][0x3a0] ;  /* 0x0000e800ff027b82 */ /* 0x000ee20000000a00 */
[----:B0-----:R-:W-:-:S06]  /*0120*/  IMAD.WIDE R4, R9, 0x4, R4 ;  /* 0x0000000409047825 */ /* 0x001fcc00078e0204 */
[----:B-1----:R-:W4:Y:S01]  /*0130*/  LDG.E R4, desc[UR6][R4.64] ;  /* 0x0000000604047981 */ /* 0x002f22000c1e1900 */
[----:B--2---:R-:W-:-:S06]  /*0140*/  IMAD.WIDE.U32 R6, R0, 0x4, R6 ;  /* 0x0000000400067825 */ /* 0x004fcc00078e0006 */
[----:B------:R-:W4:Y:S01]  /*0150*/  LDG.E R7, desc[UR6][R6.64] ;  /* 0x0000000606077981 */ /* 0x000f22000c1e1900 */
[----:B------:R-:W-:-:S04]  /*0160*/  IMAD.IADD R13, R9, 0x1, R0 ;  /* 0x00000001090d7824 */ /* 0x000fc800078e0200 */
[----:B---3--:R-:W-:-:S04]  /*0170*/  IMAD.WIDE R10, R13, 0x4, R2 ;  /* 0x000000040d0a7825 */ /* 0x008fc800078e0202 */
[----:B----4-:R-:W-:-:S05]  /*0180*/  IMAD.WIDE.U32 R8, R7, R4, RZ ;  /* 0x0000000407087225 */ /* 0x010fca00078e00ff */
[----:B------:R0:W-:Y:S04]  /*0190*/  REDG.E.ADD.STRONG.GPU desc[UR6][R10.64], R8 ;  /* 0x000000080a00798e */ /* 0x0001e8000c12e106 */
[----:B------:R-:W2:Y:S01]  /*01a0*/  ATOMG.E.ADD.STRONG.GPU PT, R0, desc[UR6][R10.64], R8 ;  /* 0x800000080a0079a8 */ /* 0x000ea200081ef106 */
[----:B------:R-:W-:Y:S01]  /*01b0*/  UIADD3 UR4, UPT, UPT, UR8, UR9, URZ ;  /* 0x0000000908047290 */ /* 0x000fe2000fffe0ff */
[----:B------:R-:W-:-:S05]  /*01c0*/  VIADD R13, R13, 0x1 ;  /* 0x000000010d0d7836 */ /* 0x000fca0000000000 */
[----:B------:R-:W-:Y:S02]  /*01d0*/  ISETP.GE.AND P0, PT, R13, UR4, PT ;  /* 0x000000040d007c0c */ /* 0x000fe4000bf06270 */
[----:B--2---:R-:W-:-:S04]  /*01e0*/  LOP3.LUT R15, RZ, R0, RZ, 0x33, !PT ;  /* 0x00000000ff0f7212 */ /* 0x004fc800078e33ff */
[----:B------:R-:W-:Y:S02]  /*01f0*/  ISETP.GE.U32.AND P1, PT, R15, R8, PT ;  /* 0x000000080f00720c */ /* 0x000fe40003f26070 */
[----:B------:R-:W-:-:S11]  /*0200*/  IADD3 R0, PT, PT, R9, 0x1, RZ ;  /* 0x0000000109007810 */ /* 0x000fd60007ffe0ff */
[----:B------:R-:W-:-:S05]  /*0210*/  @P1 IMAD.MOV R0, RZ, RZ, R9 ;  /* 0x000000ffff001224 */ /* 0x000fca00078e0209 */
[----:B------:R-:W-:-:S13]  /*0220*/  ISETP.EQ.OR P0, PT, R0, RZ, P0 ;  /* 0x000000ff0000720c */ /* 0x000fda0000702670 */
[----:B0-----:R-:W-:Y:S05]  /*0230*/  @P0 EXIT ;  /* 0x000000000000094d */ /* 0x001fea0003800000 */
.L_x_0:
[C---:B------:R-:W-:Y:S01]  /*0240*/  IMAD.WIDE R4, R13.reuse, 0x4, R2 ;  /* 0x000000040d047825 */ /* 0x040fe200078e0202 */
[----:B------:R-:W-:Y:S05]  /*0250*/  YIELD ;  /* 0x0000000000007946 */ /* 0x000fea0003800000 */
[----:B------:R-:W2:Y:S01]  /*0260*/  ATOMG.E.ADD.STRONG.GPU PT, R4, desc[UR6][R4.64], R0 ;  /* 0x80000000040479a8 */ /* 0x000ea200081ef106 */
[----:B------:R-:W-:-:S04]  /*0270*/  IADD3 R13, PT, PT, R13, 0x1, RZ ;  /* 0x000000010d0d7810 */ /* 0x000fc80007ffe0ff */
[----:B------:R-:W-:Y:S02]  /*0280*/  ISETP.LT.AND P1, PT, R13, UR4, PT ;  /* 0x000000040d007c0c */ /* 0x000fe4000bf21270 */
[----:B--2---:R-:W-:-:S04]  /*0290*/  LOP3.LUT R7, RZ, R4, RZ, 0x33, !PT ;  /* 0x00000004ff077212 */ /* 0x004fc800078e33ff */
[----:B------:R-:W-:-:S04]  /*02a0*/  ISETP.GT.U32.AND P0, PT, R0, R7, PT ;  /* 0x000000070000720c */ /* 0x000fc80003f04070 */
[----:B------:R-:W-:-:S09]  /*02b0*/  SEL R0, RZ, 0x1, !P0 ;  /* 0x00000001ff007807 */ /* 0x000fd20004000000 */
[----:B------:R-:W-:Y:S05]  /*02c0*/  @P0 BRA P1, `(.L_x_0) ;  /* 0xfffffffc00dc0947 */ /* 0x000fea000083ffff */
[----:B------:R-:W-:Y:S05]  /*02d0*/  EXIT ;  /* 0x000000000000794d */ /* 0x000fea0003800000 */
.L_x_1:
[----:B------:R-:W-:-:S00]  /*02e0*/  BRA `(.L_x_1) ;  /* 0xfffffffc00fc7947 */ /* 0x000fc0000383ffff */
[----:B------:R-:W-:-:S00]  /*02f0*/  NOP ;  /* 0x0000000000007918 */ /* 0x000fc00000000000 */
        /* <DEDUP_REMOVED lines=8> */
.L_x_22:


//--------------------- .text._Z25add_high_precision_kernelPKjS0_PjiiiPi --------------------------
	.section	.text._Z25add_high_precision_kernelPKjS0_PjiiiPi,"ax",@progbits
	.align	128
        .global         _Z25add_high_precision_kernelPKjS0_PjiiiPi
        .type           _Z25add_high_precision_kernelPKjS0_PjiiiPi,@function
        .size           _Z25add_high_precision_kernelPKjS0_PjiiiPi,(.L_x_23 - _Z25add_high_precision_kernelPKjS0_PjiiiPi)
        .other          _Z25add_high_precision_kernelPKjS0_PjiiiPi,@"STO_CUDA_ENTRY STV_DEFAULT"
_Z25add_high_precision_kernelPKjS0_PjiiiPi:
.text._Z25add_high_precision_kernelPKjS0_PjiiiPi:
[----:B------:R-:W-:Y:S08]  /*0000*/  LDC R1, c[0x0][0x37c] ;  /* 0x0000df00ff017b82 */ /* 0x000ff00000000800 */
[----:B------:R-:W0:Y:S01]  /*0010*/  LDC.64 R2, c[0x0][0x398] ;  /* 0x0000e600ff027b82 */ /* 0x000e220000000a00 */
[----:B------:R-:W1:Y:S07]  /*0020*/  LDCU.64 UR6, c[0x0][0x358] ;  /* 0x00006b00ff0677ac */ /* 0x000e6e0008000a00 */
[----:B------:R-:W0:Y:S01]  /*0030*/  LDC.64 R6, c[0x0][0x388] ;  /* 0x0000e200ff067b82 */ /* 0x000e220000000a00 */
[----:B------:R-:W2:Y:S07]  /*0040*/  LDCU UR5, c[0x0][0x3a0] ;  /* 0x00007400ff0577ac */ /* 0x000eae0008000800 */
[----:B------:R-:W3:Y:S01]  /*0050*/  LDC.64 R10, c[0x0][0x380] ;  /* 0x0000e000ff0a7b82 */ /* 0x000ee20000000a00 */
[----:B------:R-:W4:Y:S07]  /*0060*/  S2R R12, SR_TID.X ;  /* 0x00000000000c7919 */ /* 0x000f2e0000002100 */
[----:B------:R-:W4:Y:S01]  /*0070*/  LDC.64 R8, c[0x0][0x388] ;  /* 0x0000e200ff087b82 */ /* 0x000f220000000a00 */
[----:B0-----:R-:W-:-:S06]  /*0080*/  IMAD.WIDE R6, R2, 0x4, R6 ;  /* 0x0000000402067825 */ /* 0x001fcc00078e0206 */
[----:B-1----:R0:W5:Y:S01]  /*0090*/  LDG.E.CONSTANT R7, desc[UR6][R6.64+-0x4] ;  /* 0xfffffc0606077981 */ /* 0x002162000c1e9900 */
[----:B---3--:R-:W-:-:S05]  /*00a0*/  IMAD.WIDE R10, R2, 0x4, R10 ;  /* 0x00000004020a7825 */ /* 0x008fca00078e020a */
[----:B------:R0:W5:Y:S01]  /*00b0*/  LDG.E.CONSTANT R0, desc[UR6][R10.64+-0x4] ;  /* 0xfffffc060a007981 */ /* 0x000162000c1e9900 */
[----:B------:R-:W1:Y:S08]  /*00c0*/  S2UR UR4, SR_CTAID.X ;  /* 0x00000000000479c3 */ /* 0x000e700000002500 */
[----:B------:R-:W1:Y:S01]  /*00d0*/  LDC R5, c[0x0][0x360] ;  /* 0x0000d800ff057b82 */ /* 0x000e620000000800 */
[----:B--2---:R-:W-:-:S05]  /*00e0*/  VIADD R4, R3, -UR5 ;  /* 0x8000000503047c36 */ /* 0x004fca0008000000 */
[----:B------:R-:W-:Y:S02]  /*00f0*/  ISETP.GE.AND P0, PT, R4, RZ, PT ;  /* 0x000000ff0400720c */ /* 0x000fe40003f06270 */
[----:B------:R-:W2:Y:S11]  /*0100*/  S2UR UR5, SR_CgaCtaId ;  /* 0x00000000000579c3 */ /* 0x000eb60000008800 */
[----:B----4-:R-:W3:Y:S01]  /*0110*/  @P0 LDC R8, c[0x0][0x380] ;  /* 0x0000e000ff080b82 */ /* 0x010ee20000000800 */
[----:B-1----:R-:W-:-:S07]  /*0120*/  IMAD R3, R5, UR4, R12 ;  /* 0x0000000405037c24 */ /* 0x002fce000f8e020c */
[----:B------:R-:W1:Y:S01]  /*0130*/  @P0 LDC R9, c[0x0][0x384] ;  /* 0x0000e100ff090b82 */ /* 0x000e620000000800 */
[C---:B------:R-:W-:Y:S01]  /*0140*/  ISETP.GE.AND P0, PT, R3.reuse, R2, PT ;  /* 0x000000020300720c */ /* 0x040fe20003f06270 */
[----:B------:R-:W-:Y:S02]  /*0150*/  UMOV UR4, 0x400 ;  /* 0x0000040000047882 */ /* 0x000fe40000000000 */
[----:B--2---:R-:W-:Y:S01]  /*0160*/  ULEA UR4, UR5, UR4, 0x18 ;  /* 0x0000000405047291 */ /* 0x004fe2000f8ec0ff */
[----:B------:R-:W-:Y:S05]  /*0170*/  BSSY.RECONVERGENT B0, `(.L_x_2) ;  /* 0x000000f000007945 */ /* 0x000fea0003800200 */
[----:B------:R-:W-:-:S04]  /*0180*/  LEA R5, R3, UR4, 0x2 ;  /* 0x0000000403057c11 */ /* 0x000fc8000f8e10ff */
[----:B0--3--:R-:W-:Y:S05]  /*0190*/  @P0 BRA `(.L_x_3) ;  /* 0x0000000000300947 */ /* 0x009fea0003800000 */
[----:B------:R-:W0:Y:S01]  /*01a0*/  LDC.64 R10, c[0x0][0x380] ;  /* 0x0000e000ff0a7b82 */ /* 0x000e220000000a00 */
[----:B------:R-:W-:Y:S02]  /*01b0*/  IABS R6, R4 ;  /* 0x0000000400067213 */ /* 0x000fe40000000000 */
[----:B------:R-:W-:Y:S02]  /*01c0*/  ISETP.GE.AND P1, PT, R4, RZ, PT ;  /* 0x000000ff0400720c */ /* 0x000fe40003f26270 */
[----:B------:R-:W-:-:S13]  /*01d0*/  ISETP.GE.AND P2, PT, R3, R6, PT ;  /* 0x000000060300720c */ /* 0x000fda0003f46270 */
[----:B------:R2:W-:Y:S01]  /*01e0*/  @!P2 STS [R5], RZ ;  /* 0x000000ff0500a388 */ /* 0x0005e20000000800 */
[----:B0-----:R-:W0:Y:S08]  /*01f0*/  @P1 LDC R10, c[0x0][0x388] ;  /* 0x0000e200ff0a1b82 */ /* 0x001e300000000800 */
[----:B------:R-:W3:Y:S01]  /*0200*/  @P1 LDC R11, c[0x0][0x38c] ;  /* 0x0000e300ff0b1b82 */ /* 0x000ee20000000800 */
[----:B--2---:R-:W-:Y:S05]  /*0210*/  @!P2 BRA `(.L_x_3) ;  /* 0x000000000010a947 */ /* 0x004fea0003800000 */
[----:B------:R-:W-:-:S04]  /*0220*/  IMAD.IADD R13, R3, 0x1, -R6 ;  /* 0x00000001030d7824 */ /* 0x000fc800078e0a06 */
[----:B0--3--:R-:W-:-:S06]  /*0230*/  IMAD.WIDE R10, R13, 0x4, R10 ;  /* 0x000000040d0a7825 */ /* 0x009fcc00078e020a */
[----:B------:R-:W2:Y:S04]  /*0240*/  LDG.E.CONSTANT R10, desc[UR6][R10.64] ;  /* 0x000000060a0a7981 */ /* 0x000ea8000c1e9900 */
[----:B--2---:R2:W-:Y:S02]  /*0250*/  STS [R5], R10 ;  /* 0x0000000a05007388 */ /* 0x0045e40000000800 */
.L_x_3:
[----:B------:R-:W-:Y:S05]  /*0260*/  BSYNC.RECONVERGENT B0 ;  /* 0x0000000000007941 */ /* 0x000fea0003800200 */
.L_x_2:
[----:B-----5:R-:W-:Y:S01]  /*0270*/  LOP3.LUT R6, R7, R0, RZ, 0x3c, !PT ;  /* 0x0000000007067212 */ /* 0x020fe200078e3cff */
[----:B------:R-:W-:Y:S03]  /*0280*/  BAR.SYNC.DEFER_BLOCKING 0x0 ;  /* 0x0000000000007b1d */ /* 0x000fe60000010000 */
[----:B------:R-:W-:Y:S01]  /*0290*/  ISETP.GT.AND P1, PT, R6, -0x1, PT ;  /* 0xffffffff0600780c */ /* 0x000fe20003f24270 */
[----:B------:R-:W-:Y:S02]  /*02a0*/  VIADD R6, R2, 0xffffffff ;  /* 0xffffffff02067836 */ /* 0x000fe40000000000 */
[----:B------:R-:W-:Y:S10]  /*02b0*/  BSSY.RECONVERGENT B0, `(.L_x_4) ;  /* 0x0000056000007945 */ /* 0x000ff40003800200 */
[----:B------:R-:W-:Y:S05]  /*02c0*/  @P1 BRA `(.L_x_5) ;  /* 0x0000000000e01947 */ /* 0x000fea0003800000 */
[----:B0-23--:R-:W0:Y:S01]  /*02d0*/  LDC.64 R10, c[0x0][0x390] ;  /* 0x0000e400ff0a7b82 */ /* 0x00de220000000a00 */
[----:B------:R-:W-:Y:S07]  /*02e0*/  BSSY.RECONVERGENT B1, `(.L_x_6) ;  /* 0x000002c000017945 */ /* 0x000fee0003800200 */
[----:B------:R-:W2:Y:S01]  /*02f0*/  LDC R2, c[0x0][0x398] ;  /* 0x0000e600ff027b82 */ /* 0x000ea20000000800 */
[----:B0-----:R-:W-:-:S07]  /*0300*/  IMAD.WIDE R10, R3, 0x4, R10 ;  /* 0x00000004030a7825 */ /* 0x001fce00078e020a */
.L_x_9:
[----:B--2---:R-:W-:-:S13]  /*0310*/  ISETP.GE.AND P0, PT, R2, 0x1, PT ;  /* 0x000000010200780c */ /* 0x004fda0003f06270 */
[----:B------:R-:W-:Y:S05]  /*0320*/  @!P0 BRA `(.L_x_7) ;  /* 0x0000000000308947 */ /* 0x000fea0003800000 */
[----:B------:R-:W-:-:S04]  /*0330*/  VIADD R15, R2, 0xffffffff ;  /* 0xffffffff020f7836 */ /* 0x000fc80000000000 */
[----:B-1----:R-:W-:-:S06]  /*0340*/  IMAD.WIDE.U32 R12, R15, 0x4, R8 ;  /* 0x000000040f0c7825 */ /* 0x002fcc00078e0008 */
[----:B------:R-:W2:Y:S01]  /*0350*/  LDG.E.CONSTANT R12, desc[UR6][R12.64] ;  /* 0x000000060c0c7981 */ /* 0x000ea2000c1e9900 */
[----:B------:R-:W-:-:S06]  /*0360*/  LEA R2, R2, UR4, 0x2 ;  /* 0x0000000402027c11 */ /* 0x000fcc000f8e10ff */
[----:B------:R-:W0:Y:S02]  /*0370*/  LDS R2, [R2+-0x4] ;  /* 0xfffffc0002027984 */ /* 0x000e240000000800 */
[----:B0-----:R-:W-:Y:S02]  /*0380*/  LOP3.LUT R17, R2, 0x7fffffff, RZ, 0xc0, !PT ;  /* 0x7fffffff02117812 */ /* 0x001fe400078ec0ff */
[----:B--2---:R-:W-:-:S04]  /*0390*/  LOP3.LUT R14, R12, 0x7fffffff, RZ, 0xc0, !PT ;  /* 0x7fffffff0c0e7812 */ /* 0x004fc800078ec0ff */
[----:B------:R-:W-:-:S13]  /*03a0*/  ISETP.GE.U32.AND P0, PT, R14, R17, PT ;  /* 0x000000110e00720c */ /* 0x000fda0003f06070 */
[----:B------:R-:W-:Y:S05]  /*03b0*/  @!P0 BRA `(.L_x_8) ;  /* 0x0000000000308947 */ /* 0x000fea0003800000 */
[----:B------:R-:W-:Y:S01]  /*03c0*/  ISETP.GT.U32.AND P0, PT, R14, R17, PT ;  /* 0x000000110e00720c */ /* 0x000fe20003f04070 */
[----:B------:R-:W-:-:S12]  /*03d0*/  IMAD.MOV.U32 R2, RZ, RZ, R15 ;  /* 0x000000ffff027224 */ /* 0x000fd800078e000f */
[----:B------:R-:W-:Y:S05]  /*03e0*/  @!P0 BRA `(.L_x_9) ;  /* 0xfffffffc00c88947 */ /* 0x000fea000383ffff */
.L_x_7:
[----:B------:R-:W0:Y:S01]  /*03f0*/  LDCU UR4, c[0x0][0x398] ;  /* 0x00007300ff0477ac */ /* 0x000e220008000800 */
[----:B------:R-:W-:Y:S02]  /*0400*/  PLOP3.LUT P0, PT, PT, PT, PT, 0x8, 0x80 ;  /* 0x000000000080781c */ /* 0x000fe40003f0e170 */
[----:B0-----:R-:W-:-:S13]  /*0410*/  ISETP.GE.AND P1, PT, R3, UR4, PT ;  /* 0x0000000403007c0c */ /* 0x001fda000bf26270 */
[----:B------:R-:W-:Y:S05]  /*0420*/  @P1 BRA `(.L_x_10) ;  /* 0x00000000005c1947 */ /* 0x000fea0003800000 */
[----:B-1----:R-:W-:Y:S01]  /*0430*/  IMAD.WIDE R8, R3, 0x4, R8 ;  /* 0x0000000403087825 */ /* 0x002fe200078e0208 */
[----:B------:R2:W3:Y:S04]  /*0440*/  LDS R12, [R5] ;  /* 0x00000000050c7984 */ /* 0x0004e80000000800 */
[----:B------:R2:W5:Y:S01]  /*0450*/  LDG.E.CONSTANT R2, desc[UR6][R8.64] ;  /* 0x0000000608027981 */ /* 0x000562000c1e9900 */
[----:B------:R-:W-:Y:S01]  /*0460*/  PLOP3.LUT P0, PT, PT, PT, PT, 0x8, 0x80 ;  /* 0x000000000080781c */ /* 0x000fe20003f0e170 */
[----:B------:R-:W-:-:S12]  /*0470*/  BRA `(.L_x_11) ;  /* 0x0000000000207947 */ /* 0x000fd80003800000 */
.L_x_8:
[----:B------:R-:W0:Y:S01]  /*0480*/  LDCU UR4, c[0x0][0x398] ;  /* 0x00007300ff0477ac */ /* 0x000e220008000800 */
[----:B------:R-:W-:Y:S02]  /*0490*/  PLOP3.LUT P0, PT, PT, PT, PT, 0x80, 0x8 ;  /* 0x000000000008781c */ /* 0x000fe40003f0f070 */
[----:B0-----:R-:W-:-:S13]  /*04a0*/  ISETP.GE.AND P1, PT, R3, UR4, PT ;  /* 0x0000000403007c0c */ /* 0x001fda000bf26270 */
[----:B------:R-:W-:Y:S05]  /*04b0*/  @P1 BRA `(.L_x_10) ;  /* 0x0000000000381947 */ /* 0x000fea0003800000 */
[----:B------:R-:W-:Y:S01]  /*04c0*/  IMAD.WIDE R8, R3, 0x4, R8 ;  /* 0x0000000403087825 */ /* 0x000fe200078e0208 */
[----:B------:R0:W1:Y:S04]  /*04d0*/  LDS R2, [R5] ;  /* 0x0000000005027984 */ /* 0x0000680000000800 */
[----:B------:R0:W5:Y:S01]  /*04e0*/  LDG.E.CONSTANT R12, desc[UR6][R8.64] ;  /* 0x00000006080c7981 */ /* 0x000162000c1e9900 */
[----:B------:R-:W-:-:S13]  /*04f0*/  PLOP3.LUT P0, PT, PT, PT, PT, 0x80, 0x8 ;  /* 0x000000000008781c */ /* 0x000fda0003f0f070 */
.L_x_11:
[----:B012--5:R-:W-:Y:S01]  /*0500*/  LOP3.LUT R8, R2, 0x7fffffff, RZ, 0xc0, !PT ;  /* 0x7fffffff02087812 */ /* 0x027fe200078ec0ff */
[----:B------:R-:W-:Y:S01]  /*0510*/  VIADD R2, R3, 0x1 ;  /* 0x0000000103027836 */ /* 0x000fe20000000000 */
[----:B---3--:R-:W-:-:S04]  /*0520*/  LOP3.LUT R9, R12, 0x7fffffff, RZ, 0xc0, !PT ;  /* 0x7fffffff0c097812 */ /* 0x008fc800078ec0ff */
[----:B------:R-:W-:Y:S01]  /*0530*/  ISETP.GE.AND P1, PT, R2, UR4, PT ;  /* 0x0000000402007c0c */ /* 0x000fe2000bf26270 */
[----:B------:R-:W-:-:S05]  /*0540*/  IMAD.IADD R5, R8, 0x1, -R9 ;  /* 0x0000000108057824 */ /* 0x000fca00078e0a09 */
[----:B------:R0:W-:Y:S07]  /*0550*/  STG.E desc[UR6][R10.64], R5 ;  /* 0x000000050a007986 */ /* 0x0001ee000c101906 */
[----:B------:R-:W-:Y:S05]  /*0560*/  @P1 BRA `(.L_x_10) ;  /* 0x00000000000c1947 */ /* 0x000fea0003800000 */
[----:B------:R-:W-:-:S04]  /*0570*/  ISETP.GE.U32.AND P1, PT, R8, R9, PT ;  /* 0x000000090800720c */ /* 0x000fc80003f26070 */
[----:B0-----:R-:W-:-:S05]  /*0580*/  SEL R5, RZ, 0xffffffff, P1 ;  /* 0xffffffffff057807 */ /* 0x001fca0000800000 */
[----:B------:R2:W-:Y:S04]  /*0590*/  REDG.E.ADD.STRONG.GPU desc[UR6][R10.64+0x4], R5 ;  /* 0x000004050a00798e */ /* 0x0005e8000c12e106 */
.L_x_10:
[----:B------:R-:W-:Y:S05]  /*05a0*/  BSYNC.RECONVERGENT B1 ;  /* 0x0000000000017941 */ /* 0x000fea0003800200 */
.L_x_6:
[----:B------:R-:W-:Y:S01]  /*05b0*/  BAR.SYNC.DEFER_BLOCKING 0x0 ;  /* 0x0000000000007b1d */ /* 0x000fe20000010000 */
[----:B------:R-:W-:-:S13]  /*05c0*/  ISETP.NE.AND P1, PT, R3, R6, PT ;  /* 0x000000060300720c */ /* 0x000fda0003f25270 */
[----:B------:R-:W-:Y:S05]  /*05d0*/  @P1 BRA `(.L_x_12) ;  /* 0x00000000008c1947 */ /* 0x000fea0003800000 */
[----:B0-2---:R-:W2:Y:S02]  /*05e0*/  @!P0 LDG.E R5, desc[UR6][R10.64] ;  /* 0x000000060a058981 */ /* 0x005ea4000c1e1900 */
[----:B--2---:R-:W-:-:S05]  /*05f0*/  @!P0 LOP3.LUT R5, R5, 0x80000000, R0, 0xf8, !PT ;  /* 0x8000000005058812 */ /* 0x004fca00078ef800 */
[----:B------:R0:W-:Y:S04]  /*0600*/  @!P0 STG.E desc[UR6][R10.64], R5 ;  /* 0x000000050a008986 */ /* 0x0001e8000c101906 */
[----:B------:R-:W2:Y:S02]  /*0610*/  @P0 LDG.E R0, desc[UR6][R10.64] ;  /* 0x000000060a000981 */ /* 0x000ea4000c1e1900 */
[----:B--2---:R-:W-:-:S05]  /*0620*/  @P0 LOP3.LUT R7, R0, 0x80000000, R7, 0xf8, !PT ;  /* 0x8000000000070812 */ /* 0x004fca00078ef807 */
[----:B------:R0:W-:Y:S01]  /*0630*/  @P0 STG.E desc[UR6][R10.64], R7 ;  /* 0x000000070a000986 */ /* 0x0001e2000c101906 */
[----:B------:R-:W-:Y:S05]  /*0640*/  BRA `(.L_x_12) ;  /* 0x0000000000707947 */ /* 0x000fea0003800000 */
.L_x_5:
[----:B------:R-:W-:Y:S04]  /*0650*/  BSSY.RECONVERGENT B1, `(.L_x_13) ;  /* 0x000000f000017945 */ /* 0x000fe80003800200 */
[----:B------:R-:W-:Y:S05]  /*0660*/  @P0 BRA `(.L_x_14) ;  /* 0x0000000000340947 */ /* 0x000fea0003800000 */
[C---:B-1----:R-:W-:Y:S01]  /*0670*/  IMAD.WIDE R8, R3.reuse, 0x4, R8 ;  /* 0x0000000403087825 */ /* 0x042fe200078e0208 */
[----:B--2---:R-:W1:Y:S01]  /*0680*/  LDS R5, [R5] ;  /* 0x0000000005057984 */ /* 0x004e620000000800 */
[----:B0--3--:R-:W0:Y:S03]  /*0690*/  LDC.64 R10, c[0x0][0x390] ;  /* 0x0000e400ff0a7b82 */ /* 0x009e260000000a00 */
[----:B------:R-:W2:Y:S01]  /*06a0*/  LDG.E.CONSTANT R7, desc[UR6][R8.64] ;  /* 0x0000000608077981 */ /* 0x000ea2000c1e9900 */
[----:B------:R-:W-:-:S05]  /*06b0*/  VIADD R13, R3, 0x1 ;  /* 0x00000001030d7836 */ /* 0x000fca0000000000 */
[----:B------:R-:W-:Y:S01]  /*06c0*/  ISETP.GE.AND P0, PT, R13, R2, PT ;  /* 0x000000020d00720c */ /* 0x000fe20003f06270 */
[----:B0-----:R-:W-:Y:S01]  /*06d0*/  IMAD.WIDE R10, R3, 0x4, R10 ;  /* 0x00000004030a7825 */ /* 0x001fe200078e020a */
[----:B-1----:R-:W-:Y:S02]  /*06e0*/  LOP3.LUT R12, R5, 0x7fffffff, RZ, 0xc0, !PT ;  /* 0x7fffffff050c7812 */ /* 0x002fe400078ec0ff */
[----:B--2---:R-:W-:-:S05]  /*06f0*/  LOP3.LUT R7, R7, 0x7fffffff, RZ, 0xc0, !PT ;  /* 0x7fffffff07077812 */ /* 0x004fca00078ec0ff */
[----:B------:R-:W-:-:S05]  /*0700*/  IMAD.IADD R7, R7, 0x1, R12 ;  /* 0x0000000107077824 */ /* 0x000fca00078e020c */
[----:B------:R4:W-:Y:S01]  /*0710*/  STG.E desc[UR6][R10.64], R7 ;  /* 0x000000070a007986 */ /* 0x0009e2000c101906 */
[----:B------:R-:W-:Y:S05]  /*0720*/  @P0 BRA `(.L_x_14) ;  /* 0x0000000000040947 */ /* 0x000fea0003800000 */
[----:B------:R0:W-:Y:S02]  /*0730*/  REDG.E.OR.STRONG.GPU desc[UR6][R10.64+0x4], RZ ;  /* 0x000004ff0a00798e */ /* 0x0001e4000f12e106 */
.L_x_14:
[----:B------:R-:W-:Y:S05]  /*0740*/  BSYNC.RECONVERGENT B1 ;  /* 0x0000000000017941 */ /* 0x000fea0003800200 */
.L_x_13:
[----:B------:R-:W-:Y:S01]  /*0750*/  BAR.SYNC.DEFER_BLOCKING 0x0 ;  /* 0x0000000000007b1d */ /* 0x000fe20000010000 */
[----:B------:R-:W-:-:S13]  /*0760*/  ISETP.NE.AND P0, PT, R3, R6, PT ;  /* 0x000000060300720c */ /* 0x000fda0003f05270 */
[----:B------:R-:W-:Y:S05]  /*0770*/  @P0 BRA `(.L_x_12) ;  /* 0x0000000000240947 */ /* 0x000fea0003800000 */
[----:B----4-:R-:W4:Y:S01]  /*0780*/  LDC.64 R6, c[0x0][0x390] ;  /* 0x0000e400ff067b82 */ /* 0x010f220000000a00 */
[----:B------:R-:W-:Y:S01]  /*0790*/  ISETP.GT.AND P0, PT, R0, -0x1, PT ;  /* 0xffffffff0000780c */ /* 0x000fe20003f04270 */
[----:B----4-:R-:W-:-:S12]  /*07a0*/  IMAD.WIDE R6, R3, 0x4, R6 ;  /* 0x0000000403067825 */ /* 0x010fd800078e0206 */
[----:B------:R-:W2:Y:S02]  /*07b0*/  @!P0 LDG.E R0, desc[UR6][R6.64] ;  /* 0x0000000606008981 */ /* 0x000ea4000c1e1900 */
[----:B--2---:R-:W-:-:S05]  /*07c0*/  @!P0 LOP3.LUT R5, R0, 0x80000000, RZ, 0xfc, !PT ;  /* 0x8000000000058812 */ /* 0x004fca00078efcff */
[----:B------:R2:W-:Y:S04]  /*07d0*/  @!P0 STG.E desc[UR6][R6.64], R5 ;  /* 0x0000000506008986 */ /* 0x0005e8000c101906 */
[----:B-1----:R-:W4:Y:S02]  /*07e0*/  @P0 LDG.E R9, desc[UR6][R6.64] ;  /* 0x0000000606090981 */ /* 0x002f24000c1e1900 */
[----:B----4-:R-:W-:-:S05]  /*07f0*/  @P0 LOP3.LUT R9, R9, 0x7fffffff, RZ, 0xc0, !PT ;  /* 0x7fffffff09090812 */ /* 0x010fca00078ec0ff */
[----:B------:R2:W-:Y:S02]  /*0800*/  @P0 STG.E desc[UR6][R6.64], R9 ;  /* 0x0000000906000986 */ /* 0x0005e4000c101906 */
.L_x_12:
[----:B------:R-:W-:Y:S05]  /*0810*/  BSYNC.RECONVERGENT B0 ;  /* 0x0000000000007941 */ /* 0x000fea0003800200 */
.L_x_4:
[----:B0-2---:R-:W0:Y:S01]  /*0820*/  LDC R5, c[0x0][0x3a0] ;  /* 0x0000e800ff057b82 */ /* 0x005e220000000800 */
[----:B------:R-:W-:Y:S02]  /*0830*/  ISETP.GE.AND P1, PT, R4, RZ, PT ;  /* 0x000000ff0400720c */ /* 0x000fe40003f26270 */
[----:B------:R-:W-:-:S11]  /*0840*/  ISETP.NE.AND P0, PT, R3, RZ, PT ;  /* 0x000000ff0300720c */ /* 0x000fd60003f05270 */
[----:B0-----:R-:W0:Y:S02]  /*0850*/  @P1 LDC R5, c[0x0][0x39c] ;  /* 0x0000e700ff051b82 */ /* 0x001e240000000800 */
[----:B------:R-:W-:Y:S05]  /*0860*/  @P0 EXIT ;  /* 0x000000000000094d */ /* 0x000fea0003800000 */
[----:B------:R-:W0:Y:S02]  /*0870*/  LDC.64 R2, c[0x0][0x3a8] ;  /* 0x0000ea00ff027b82 */ /* 0x000e240000000a00 */
[----:B0-----:R-:W-:Y:S01]  /*0880*/  STG.E desc[UR6][R2.64], R5 ;  /* 0x0000000502007986 */ /* 0x001fe2000c101906 */
[----:B------:R-:W-:Y:S05]  /*0890*/  EXIT ;  /* 0x000000000000794d */ /* 0x000fea0003800000 */
.L_x_15:
        /* <DEDUP_REMOVED lines=14> */
.L_x_23:


//--------------------- .text._Z30subtract_high_precision_kernelPjS_S_i --------------------------
	.section	.text._Z30subtract_high_precision_kernelPjS_S_i,"ax",@progbits
	.align	128
        .global         _Z30subtract_high_precision_kernelPjS_S_i
        .type           _Z30subtract_high_precision_kernelPjS_S_i,@function
        .size           _Z30subtract_high_precision_kernelPjS_S_i,(.L_x_24 - _Z30subtract_high_precision_kernelPjS_S_i)
        .other          _Z30subtract_high_precision_kernelPjS_S_i,@"STO_CUDA_ENTRY STV_DEFAULT"
_Z30subtract_high_precision_kernelPjS_S_i:
.text._Z30subtract_high_precision_kernelPjS_S_i:
[----:B------:R-:W-:Y:S01]  /*0000*/  LDC R1, c[0x0][0x37c] ;  /* 0x0000df00ff017b82 */ /* 0x000fe20000000800 */
[----:B------:R-:W0:Y:S07]  /*0010*/  S2R R10, SR_TID.X ;  /* 0x00000000000a7919 */ /* 0x000e2e0000002100 */
[----:B------:R-:W1:Y:S01]  /*0020*/  S2UR UR8, SR_CTAID.X ;  /* 0x00000000000879c3 */ /* 0x000e620000002500 */
[----:B------:R-:W2:Y:S01]  /*0030*/  LDCU UR4, c[0x0][0x398] ;  /* 0x00007300ff0477ac */ /* 0x000ea20008000800 */
[----:B------:R-:W3:Y:S06]  /*0040*/  LDCU.64 UR6, c[0x0][0x358] ;  /* 0x00006b00ff0677ac */ /* 0x000eec0008000a00 */
[----:B------:R-:W1:Y:S01]  /*0050*/  LDC R0, c[0x0][0x360] ;  /* 0x0000d800ff007b82 */ /* 0x000e620000000800 */
[----:B------:R-:W4:Y:S07]  /*0060*/  LDCU UR9, c[0x0][0x398] ;  /* 0x00007300ff0977ac */ /* 0x000f2e0008000800 */
[----:B------:R-:W5:Y:S08]  /*0070*/  LDC.64 R4, c[0x0][0x380] ;  /* 0x0000e000ff047b82 */ /* 0x000f700000000a00 */
[----:B------:R-:W3:Y:S01]  /*0080*/  LDC.64 R6, c[0x0][0x388] ;  /* 0x0000e200ff067b82 */ /* 0x000ee20000000a00 */
[----:B-1----:R-:W-:-:S04]  /*0090*/  IMAD R3, R0, UR8, RZ ;  /* 0x0000000800037c24 */ /* 0x002fc8000f8e02ff */
[----:B0-----:R-:W-:-:S05]  /*00a0*/  IMAD.IADD R2, R3, 0x1, R10 ;  /* 0x0000000103027824 */ /* 0x001fca00078e020a */
[----:B--2---:R-:W-:-:S13]  /*00b0*/  ISETP.GE.AND P3, PT, R2, UR4, PT ;  /* 0x0000000402007c0c */ /* 0x004fda000bf66270 */
[----:B-----5:R-:W-:-:S04]  /*00c0*/  @!P3 IMAD.WIDE R4, R2, 0x4, R4 ;  /* 0x000000040204b825 */ /* 0x020fc800078e0204 */
[----:B---3--:R-:W-:Y:S02]  /*00d0*/  @!P3 IMAD.WIDE R6, R2, 0x4, R6 ;  /* 0x000000040206b825 */ /* 0x008fe400078e0206 */
[----:B------:R-:W2:Y:S04]  /*00e0*/  @!P3 LDG.E R4, desc[UR6][R4.64] ;  /* 0x000000060404b981 */ /* 0x000ea8000c1e1900 */
[----:B------:R-:W2:Y:S01]  /*00f0*/  @!P3 LDG.E R7, desc[UR6][R6.64] ;  /* 0x000000060607b981 */ /* 0x000ea2000c1e1900 */
[----:B------:R-:W0:Y:S01]  /*0100*/  S2UR UR5, SR_CgaCtaId ;  /* 0x00000000000579c3 */ /* 0x000e220000008800 */
[----:B------:R-:W-:Y:S01]  /*0110*/  UMOV UR4, 0x400 ;  /* 0x0000040000047882 */ /* 0x000fe20000000000 */
[----:B------:R-:W-:Y:S01]  /*0120*/  ISETP.GE.U32.AND P5, PT, R0, 0x2, PT ;  /* 0x000000020000780c */ /* 0x000fe20003fa6070 */
[----:B------:R-:W-:Y:S01]  /*0130*/  IMAD.MOV.U32 R8, RZ, RZ, RZ ;  /* 0x000000ffff087224 */ /* 0x000fe200078e00ff */
[----:B----4-:R-:W-:Y:S01]  /*0140*/  ISETP.GE.AND P0, PT, R2, UR9, PT ;  /* 0x0000000902007c0c */ /* 0x010fe2000bf06270 */
[----:B------:R-:W-:Y:S01]  /*0150*/  IMAD.MOV.U32 R12, RZ, RZ, RZ ;  /* 0x000000ffff0c7224 */ /* 0x000fe200078e00ff */
[----:B0-----:R-:W-:-:S06]  /*0160*/  ULEA UR4, UR5, UR4, 0x18 ;  /* 0x0000000405047291 */ /* 0x001fcc000f8ec0ff */
[----:B------:R-:W-:Y:S02]  /*0170*/  LEA R9, R10, UR4, 0x2 ;  /* 0x000000040a097c11 */ /* 0x000fe4000f8e10ff */
[CC--:B--2---:R-:W-:Y:S02]  /*0180*/  @!P3 ISETP.GE.U32.AND P2, PT, R4.reuse, R7.reuse, PT ;  /* 0x000000070400b20c */ /* 0x0c4fe40003f46070 */
[----:B------:R-:W-:Y:S02]  /*0190*/  @!P3 IADD3 R11, P1, PT, R4, -R7, RZ ;  /* 0x80000007040bb210 */ /* 0x000fe40007f3e0ff */
[----:B------:R-:W-:Y:S02]  /*01a0*/  @!P3 SEL R8, RZ, 0x1, P2 ;  /* 0x00000001ff08b807 */ /* 0x000fe40001000000 */
[----:B------:R-:W-:-:S03]  /*01b0*/  @!P3 IADD3 R4, P4, PT, RZ, R11, RZ ;  /* 0x0000000bff04b210 */ /* 0x000fc60007f9e0ff */
[----:B------:R0:W-:Y:S01]  /*01c0*/  STS [R9], R8 ;  /* 0x0000000809007388 */ /* 0x0001e20000000800 */
[----:B------:R-:W-:Y:S01]  /*01d0*/  @!P3 SEL R12, R4, R11, !P2 ;  /* 0x0000000b040cb207 */ /* 0x000fe20005000000 */
[----:B------:R-:W-:Y:S06]  /*01e0*/  BAR.SYNC.DEFER_BLOCKING 0x0 ;  /* 0x0000000000007b1d */ /* 0x000fec0000010000 */
[----:B------:R-:W-:Y:S05]  /*01f0*/  @!P5 BRA `(.L_x_16) ;  /* 0x000000000038d947 */ /* 0x000fea0003800000 */
[----:B------:R-:W-:-:S05]  /*0200*/  UMOV UR5, 0x1 ;  /* 0x0000000100057882 */ /* 0x000fca0000000000 */
.L_x_17:
[----:B------:R-:W-:Y:S01]  /*0210*/  ISETP.GE.U32.AND P5, PT, R10, UR5, PT ;  /* 0x000000050a007c0c */ /* 0x000fe2000bfa6070 */
[----:B------:R-:W-:-:S12]  /*0220*/  IMAD.MOV.U32 R4, RZ, RZ, RZ ;  /* 0x000000ffff047224 */ /* 0x000fd800078e00ff */
[----:B------:R-:W-:Y:S01]  /*0230*/  @P5 VIADD R5, R10, -UR5 ;  /* 0x800000050a055c36 */ /* 0x000fe20008000000 */
[----:B------:R-:W-:-:S04]  /*0240*/  USHF.L.U32 UR5, UR5, 0x1, URZ ;  /* 0x0000000105057899 */ /* 0x000fc800080006ff */
[----:B------:R-:W-:-:S05]  /*0250*/  @P5 LEA R5, R5, UR4, 0x2 ;  /* 0x0000000405055c11 */ /* 0x000fca000f8e10ff */
[----:B------:R-:W-:Y:S01]  /*0260*/  @P5 LDS R4, [R5] ;  /* 0x0000000005045984 */ /* 0x000fe20000000800 */
[----:B------:R-:W-:Y:S06]  /*0270*/  BAR.SYNC.DEFER_BLOCKING 0x0 ;  /* 0x0000000000007b1d */ /* 0x000fec0000010000 */
[----:B------:R-:W1:Y:S02]  /*0280*/  @P5 LDS R7, [R9] ;  /* 0x0000000009075984 */ /* 0x000e640000000800 */
[----:B-1----:R-:W-:-:S05]  /*0290*/  @P5 IMAD.IADD R4, R7, 0x1, R4 ;  /* 0x0000000107045824 */ /* 0x002fca00078e0204 */
[----:B------:R1:W-:Y:S01]  /*02a0*/  @P5 STS [R9], R4 ;  /* 0x0000000409005388 */ /* 0x0003e20000000800 */
[----:B------:R-:W-:Y:S01]  /*02b0*/  BAR.SYNC.DEFER_BLOCKING 0x0 ;  /* 0x0000000000007b1d */ /* 0x000fe20000010000 */
[----:B------:R-:W-:-:S13]  /*02c0*/  ISETP.LE.U32.AND P5, PT, R0, UR5, PT ;  /* 0x0000000500007c0c */ /* 0x000fda000bfa3070 */
[----:B-1----:R-:W-:Y:S05]  /*02d0*/  @!P5 BRA `(.L_x_17) ;  /* 0xfffffffc00ccd947 */ /* 0x002fea000383ffff */
.L_x_16:
[----:B------:R-:W-:Y:S05]  /*02e0*/  @P0 EXIT ;  /* 0x000000000000094d */ /* 0x000fea0003800000 */
[----:B0-----:R-:W0:Y:S01]  /*02f0*/  LDS R9, [R9] ;  /* 0x0000000009097984 */ /* 0x001e220000000800 */
[----:B------:R-:W1:Y:S01]  /*0300*/  LDC.64 R4, c[0x0][0x390] ;  /* 0x0000e400ff047b82 */ /* 0x000e620000000a00 */
[----:B------:R-:W-:Y:S01]  /*0310*/  @!P3 IMAD.X R11, RZ, RZ, -0x1, P1 ;  /* 0xffffffffff0bb424 */ /* 0x000fe200008e06ff */
[----:B------:R-:W-:Y:S01]  /*0320*/  BSSY.RECONVERGENT B0, `(.L_x_18) ;  /* 0x000000e000007945 */ /* 0x000fe20003800200 */
[----:B------:R-:W-:-:S03]  /*0330*/  VIADD R6, R0, 0xffffffff ;  /* 0xffffffff00067836 */ /* 0x000fc60000000000 */
[----:B------:R-:W-:Y:S02]  /*0340*/  @!P3 IADD3.X R8, PT, PT, R11, 0x1, RZ, P4, !PT ;  /* 0x000000010b08b810 */ /* 0x000fe400027fe4ff */
[----:B------:R-:W-:Y:S01]  /*0350*/  ISETP.NE.AND P1, PT, R10, R6, PT ;  /* 0x000000060a00720c */ /* 0x000fe20003f25270 */
[----:B------:R-:W-:Y:S01]  /*0360*/  IMAD.MOV.U32 R10, RZ, RZ, RZ ;  /* 0x000000ffff0a7224 */ /* 0x000fe200078e00ff */
[----:B------:R-:W-:Y:S01]  /*0370*/  @!P3 SEL R10, R8, R11, !P2 ;  /* 0x0000000b080ab207 */ /* 0x000fe20005000000 */
[----:B-1----:R-:W-:Y:S01]  /*0380*/  IMAD.WIDE R6, R2, 0x4, R4 ;  /* 0x0000000402067825 */ /* 0x002fe200078e0204 */
[----:B0-----:R-:W-:-:S04]  /*0390*/  ISETP.NE.U32.AND P0, PT, R9, RZ, PT ;  /* 0x000000ff0900720c */ /* 0x001fc80003f05070 */
[----:B------:R-:W-:-:S13]  /*03a0*/  ISETP.NE.AND.EX P0, PT, RZ, RZ, PT, P0 ;  /* 0x000000ffff00720c */ /* 0x000fda0003f05300 */
[----:B------:R-:W-:Y:S05]  /*03b0*/  @!P0 BRA `(.L_x_19) ;  /* 0x0000000000108947 */ /* 0x000fea0003800000 */
[----:B------:R-:W-:-:S04]  /*03c0*/  ISETP.GE.U32.AND P0, PT, R12, R9, PT ;  /* 0x000000090c00720c */ /* 0x000fc80003f06070 */
[----:B------:R-:W-:-:S13]  /*03d0*/  ISETP.GE.U32.AND.EX P0, PT, R10, RZ, PT, P0 ;  /* 0x000000ff0a00720c */ /* 0x000fda0003f06100 */
[----:B------:R-:W-:-:S05]  /*03e0*/  @P0 IMAD.IADD R12, R12, 0x1, -R9 ;  /* 0x000000010c0c0824 */ /* 0x000fca00078e0a09 */
[----:B------:R-:W-:-:S07]  /*03f0*/  @!P0 IADD3 R12, PT, PT, R12, RZ, -R9 ;  /* 0x000000ff0c0c8210 */ /* 0x000fce0007ffe809 */
.L_x_19:
[----:B------:R-:W-:Y:S05]  /*0400*/  BSYNC.RECONVERGENT B0 ;  /* 0x0000000000007941 */ /* 0x000fea0003800200 */
.L_x_18:
[----:B------:R0:W-:Y:S01]  /*0410*/  STG.E desc[UR6][R6.64], R12 ;  /* 0x0000000c06007986 */ /* 0x0001e2000c101906 */
[----:B------:R-:W-:Y:S05]  /*0420*/  @P1 EXIT ;  /* 0x000000000000194d */ /* 0x000fea0003800000 */
[----:B------:R-:W1:Y:S02]  /*0430*/  LDCU UR4, c[0x0][0x370] ;  /* 0x00006e00ff0477ac */ /* 0x000e640008000800 */
[----:B-1----:R-:W-:-:S04]  /*0440*/  UIADD3 UR4, UPT, UPT, UR4, -0x1, URZ ;  /* 0xffffffff04047890 */ /* 0x002fc8000fffe0ff */
[----:B------:R-:W-:-:S09]  /*0450*/  UISETP.GE.U32.AND UP0, UPT, UR8, UR4, UPT ;  /* 0x000000040800728c */ /* 0x000fd2000bf06070 */
[----:B------:R-:W-:Y:S05]  /*0460*/  BRA.U UP0, `(.L_x_20) ;  /* 0x00000001002c7547 */ /* 0x000fea000b800000 */
[----:B------:R-:W1:Y:S01]  /*0470*/  S2R R2, SR_LANEID ;  /* 0x0000000000027919 */ /* 0x000e620000000000 */
[----:B------:R-:W-:Y:S01]  /*0480*/  IMAD.MOV R9, RZ, RZ, -R9 ;  /* 0x000000ffff097224 */ /* 0x000fe200078e0a09 */
[----:B------:R-:W-:Y:S01]  /*0490*/  VOTEU.ANY UR4, UPT, PT ;  /* 0x0000000000047886 */ /* 0x000fe200038e0100 */
[----:B------:R-:W-:Y:S01]  /*04a0*/  IMAD.IADD R3, R3, 0x1, R0 ;  /* 0x0000000103037824 */ /* 0x000fe200078e0200 */
[----:B------:R-:W-:Y:S01]  /*04b0*/  UFLO.U32 UR4, UR4 ;  /* 0x00000004000472bd */ /* 0x000fe200080e0000 */
[----:B------:R-:W2:Y:S02]  /*04c0*/  REDUX.SUM UR5, R9 ;  /* 0x00000000090573c4 */ /* 0x000ea4000000c000 */
[----:B------:R-:W-:-:S04]  /*04d0*/  IMAD.WIDE.U32 R4, R3, 0x4, R4 ;  /* 0x0000000403047825 */ /* 0x000fc800078e0004 */
[----:B--2---:R-:W-:Y:S01]  /*04e0*/  IMAD.U32 R3, RZ, RZ, UR5 ;  /* 0x00000005ff037e24 */ /* 0x004fe2000f8e00ff */
[----:B-1----:R-:W-:-:S13]  /*04f0*/  ISETP.EQ.U32.AND P0, PT, R2, UR4, PT ;  /* 0x0000000402007c0c */ /* 0x002fda000bf02070 */
[----:B------:R-:W-:Y:S01]  /*0500*/  @P0 REDG.E.ADD.STRONG.GPU desc[UR6][R4.64], R3 ;  /* 0x000000030400098e */ /* 0x000fe2000c12e106 */
[----:B------:R-:W-:Y:S05]  /*0510*/  EXIT ;  /* 0x000000000000794d */ /* 0x000fea0003800000 */
.L_x_20:
[----:B------:R-:W-:-:S05]  /*0520*/  VIADD R2, R2, 0x1 ;  /* 0x0000000102027836 */ /* 0x000fca0000000000 */
[----:B------:R-:W-:-:S13]  /*0530*/  ISETP.GE.AND P0, PT, R2, UR9, PT ;  /* 0x0000000902007c0c */ /* 0x000fda000bf06270 */
[----:B------:R-:W-:Y:S05]  /*0540*/  @P0 EXIT ;  /* 0x000000000000094d */ /* 0x000fea0003800000 */
[----:B------:R-:W-:-:S05]  /*0550*/  IMAD.MOV R9, RZ, RZ, -R9 ;  /* 0x000000ffff097224 */ /* 0x000fca00078e0a09 */
[----:B------:R-:W-:Y:S01]  /*0560*/  REDG.E.ADD.STRONG.GPU desc[UR6][R6.64+0x4], R9 ;  /* 0x000004090600798e */ /* 0x000fe2000c12e106 */
[----:B------:R-:W-:Y:S05]  /*0570*/  EXIT ;  /* 0x000000000000794d */ /* 0x000fea0003800000 */
.L_x_21:
        /* <DEDUP_REMOVED lines=16> */
.L_x_24:


//--------------------- .nv.shared.reserved.0     --------------------------
	.section	.nv.shared.reserved.0,"aw",@nobits
	.weak		__nv_reservedSMEM_offset_0_alias
	.size		__nv_reservedSMEM_offset_0_alias, 0, 64
	.other		__nv_reservedSMEM_offset_0_alias,@"STO_CUDA_RESERVED_SHARED STV_DEFAULT"
__nv_reservedSMEM_offset_0_alias:
	.zero		0
	.zero		64


//--------------------- .nv.shared._Z25add_high_precision_kernelPKjS0_PjiiiPi --------------------------
	.section	.nv.shared._Z25add_high_precision_kernelPKjS0_PjiiiPi,"aw",@nobits
	.sectionflags	@""
	.align	4
.nv.shared._Z25add_high_precision_kernelPKjS0_PjiiiPi:
	.zero		9216


//--------------------- .nv.shared._Z30subtract_high_precision_kernelPjS_S_i --------------------------
	.section	.nv.shared._Z30subtract_high_precision_kernelPjS_S_i,"aw",@nobits
	.sectionflags	@""
	.align	4
.nv.shared._Z30subtract_high_precision_kernelPjS_S_i:
	.zero		2048


//--------------------- .nv.constant0._Z30multiply_high_precision_kernelPjiS_iS_ --------------------------
	.section	.nv.constant0._Z30multiply_high_precision_kernelPjiS_iS_,"a",@progbits
	.sectionflags	@""
	.align	4
.nv.constant0._Z30multiply_high_precision_kernelPjiS_iS_:
	.zero		936


//--------------------- .nv.constant0._Z25add_high_precision_kernelPKjS0_PjiiiPi --------------------------
	.section	.nv.constant0._Z25add_high_precision_kernelPKjS0_PjiiiPi,"a",@progbits
	.sectionflags	@""
	.align	4
.nv.constant0._Z25add_high_precision_kernelPKjS0_PjiiiPi:
	.zero		944


//--------------------- .nv.constant0._Z30subtract_high_precision_kernelPjS_S_i --------------------------
	.section	.nv.constant0._Z30subtract_high_precision_kernelPjS_S_i,"a",@progbits
	.sectionflags	@""
	.align	4
.nv.constant0._Z30subtract_high_precision_kernelPjS_S_i:
	.zero		924


//--------------------- SYMBOLS --------------------------

	.type		.nv.reservedSmem.offset0,@object
	.size		.nv.reservedSmem.offset0,0x4
	.type		.nv.reservedSmem.cap,@object
	.size		.nv.reservedSmem.cap,0x4
